	.headerflags	@"EF_CUDA_TEXMODE_UNIFIED EF_CUDA_64BIT_ADDRESS EF_CUDA_ACCELERATORS EF_CUDA_SM90 EF_CUDA_VIRTUAL_SM(EF_CUDA_SM90)"
	.elftype	@"ET_EXEC"


//--------------------- .nv.info                  --------------------------
	.section	.nv.info,"",@"SHT_CUDA_INFO"
	.align	4


	//----- nvinfo : EIATTR_REGCOUNT
	.align		4
        /*0000*/ 	.byte	0x04, 0x2f
        /*0002*/ 	.short	(.L_2 - .L_1)
	.align		4
.L_1:
        /*0004*/ 	.word	index@(triton_red_fused__to_copy__unsafe_index_add_arange_cat_clamp_floor_mul_native_group_norm_rsub_sub_37)
        /*0008*/ 	.word	0x000000ff


	//----- nvinfo : EIATTR_MIN_STACK_SIZE
	.align		4
.L_2:
        /*000c*/ 	.byte	0x04, 0x12
        /*000e*/ 	.short	(.L_4 - .L_3)
	.align		4
.L_3:
        /*0010*/ 	.word	index@(triton_red_fused__to_copy__unsafe_index_add_arange_cat_clamp_floor_mul_native_group_norm_rsub_sub_37)
        /*0014*/ 	.word	0x00000100


	//----- nvinfo : EIATTR_FRAME_SIZE
	.align		4
.L_4:
        /*0018*/ 	.byte	0x04, 0x11
        /*001a*/ 	.short	(.L_6 - .L_5)
	.align		4
.L_5:
        /*001c*/ 	.word	index@(triton_red_fused__to_copy__unsafe_index_add_arange_cat_clamp_floor_mul_native_group_norm_rsub_sub_37)
        /*0020*/ 	.word	0x00000100


	//----- nvinfo : EIATTR_MIN_STACK_SIZE
	.align		4
.L_6:
        /*0024*/ 	.byte	0x04, 0x12
        /*0026*/ 	.short	(.L_8 - .L_7)
	.align		4
.L_7:
        /*0028*/ 	.word	index@(triton_red_fused__to_copy__unsafe_index_add_arange_cat_clamp_floor_mul_native_group_norm_rsub_sub_37)
        /*002c*/ 	.word	0x00000100
.L_8:


//--------------------- .nv.info.triton_red_fused__to_copy__unsafe_index_add_arange_cat_clamp_floor_mul_native_group_norm_rsub_sub_37 --------------------------
	.section	.nv.info.triton_red_fused__to_copy__unsafe_index_add_arange_cat_clamp_floor_mul_native_group_norm_rsub_sub_37,"",@"SHT_CUDA_INFO"
	.sectionflags	@""
	.align	4


	//----- nvinfo : EIATTR_CUDA_API_VERSION
	.align		4
        /*0000*/ 	.byte	0x04, 0x37
        /*0002*/ 	.short	(.L_10 - .L_9)
.L_9:
        /*0004*/ 	.word	0x0000007c


	//----- nvinfo : EIATTR_KPARAM_INFO
	.align		4
.L_10:
        /*0008*/ 	.byte	0x04, 0x17
        /*000a*/ 	.short	(.L_12 - .L_11)
.L_11:
        /*000c*/ 	.word	0x00000000
        /*0010*/ 	.short	0x0015
        /*0012*/ 	.short	0x00a4
        /*0014*/ 	.byte	0x00, 0xf0, 0x11, 0x00


	//----- nvinfo : EIATTR_KPARAM_INFO
	.align		4
.L_12:
        /*0018*/ 	.byte	0x04, 0x17
        /*001a*/ 	.short	(.L_14 - .L_13)
.L_13:
        /*001c*/ 	.word	0x00000000
        /*0020*/ 	.short	0x0014
        /*0022*/ 	.short	0x00a0
        /*0024*/ 	.byte	0x00, 0xf0, 0x11, 0x00


	//----- nvinfo : EIATTR_KPARAM_INFO
	.align		4
.L_14:
        /*0028*/ 	.byte	0x04, 0x17
        /*002a*/ 	.short	(.L_16 - .L_15)
.L_15:
        /*002c*/ 	.word	0x00000000
        /*0030*/ 	.short	0x0013
        /*0032*/ 	.short	0x0098
        /*0034*/ 	.byte	0x00, 0xf4, 0x21, 0x00


	//----- nvinfo : EIATTR_KPARAM_INFO
	.align		4
.L_16:
        /*0038*/ 	.byte	0x04, 0x17
        /*003a*/ 	.short	(.L_18 - .L_17)
.L_17:
        /*003c*/ 	.word	0x00000000
        /*0040*/ 	.short	0x0012
        /*0042*/ 	.short	0x0090
        /*0044*/ 	.byte	0x00, 0xf4, 0x21, 0x00


	//----- nvinfo : EIATTR_KPARAM_INFO
	.align		4
.L_18:
        /*0048*/ 	.byte	0x04, 0x17
        /*004a*/ 	.short	(.L_20 - .L_19)
.L_19:
        /*004c*/ 	.word	0x00000000
        /*0050*/ 	.short	0x0011
        /*0052*/ 	.short	0x0088
        /*0054*/ 	.byte	0x00, 0xf4, 0x21, 0x00


	//----- nvinfo : EIATTR_KPARAM_INFO
	.align		4
.L_20:
        /*0058*/ 	.byte	0x04, 0x17
        /*005a*/ 	.short	(.L_22 - .L_21)
.L_21:
        /*005c*/ 	.word	0x00000000
        /*0060*/ 	.short	0x0010
        /*0062*/ 	.short	0x0080
        /*0064*/ 	.byte	0x00, 0xf4, 0x21, 0x00


	//----- nvinfo : EIATTR_KPARAM_INFO
	.align		4
.L_22:
        /*0068*/ 	.byte	0x04, 0x17
        /*006a*/ 	.short	(.L_24 - .L_23)
.L_23:
        /*006c*/ 	.word	0x00000000
        /*0070*/ 	.short	0x000f
        /*0072*/ 	.short	0x0078
        /*0074*/ 	.byte	0x00, 0xf4, 0x21, 0x00


	//----- nvinfo : EIATTR_KPARAM_INFO
	.align		4
.L_24:
        /*0078*/ 	.byte	0x04, 0x17
        /*007a*/ 	.short	(.L_26 - .L_25)
.L_25:
        /*007c*/ 	.word	0x00000000
        /*0080*/ 	.short	0x000e
        /*0082*/ 	.short	0x0070
        /*0084*/ 	.byte	0x00, 0xf4, 0x21, 0x00


	//----- nvinfo : EIATTR_KPARAM_INFO
	.align		4
.L_26:
        /*0088*/ 	.byte	0x04, 0x17
        /*008a*/ 	.short	(.L_28 - .L_27)
.L_27:
        /*008c*/ 	.word	0x00000000
        /*0090*/ 	.short	0x000d
        /*0092*/ 	.short	0x0068
        /*0094*/ 	.byte	0x00, 0xf4, 0x21, 0x00


	//----- nvinfo : EIATTR_KPARAM_INFO
	.align		4
.L_28:
        /*0098*/ 	.byte	0x04, 0x17
        /*009a*/ 	.short	(.L_30 - .L_29)
.L_29:
        /*009c*/ 	.word	0x00000000
        /*00a0*/ 	.short	0x000c
        /*00a2*/ 	.short	0x0060
        /*00a4*/ 	.byte	0x00, 0xf4, 0x21, 0x00


	//----- nvinfo : EIATTR_KPARAM_INFO
	.align		4
.L_30:
        /*00a8*/ 	.byte	0x04, 0x17
        /*00aa*/ 	.short	(.L_32 - .L_31)
.L_31:
        /*00ac*/ 	.word	0x00000000
        /*00b0*/ 	.short	0x000b
        /*00b2*/ 	.short	0x0058
        /*00b4*/ 	.byte	0x00, 0xf4, 0x21, 0x00


	//----- nvinfo : EIATTR_KPARAM_INFO
	.align		4
.L_32:
        /*00b8*/ 	.byte	0x04, 0x17
        /*00ba*/ 	.short	(.L_34 - .L_33)
.L_33:
        /*00bc*/ 	.word	0x00000000
        /*00c0*/ 	.short	0x000a
        /*00c2*/ 	.short	0x0050
        /*00c4*/ 	.byte	0x00, 0xf4, 0x21, 0x00


	//----- nvinfo : EIATTR_KPARAM_INFO
	.align		4
.L_34:
        /*00c8*/ 	.byte	0x04, 0x17
        /*00ca*/ 	.short	(.L_36 - .L_35)
.L_35:
        /*00cc*/ 	.word	0x00000000
        /*00d0*/ 	.short	0x0009
        /*00d2*/ 	.short	0x0048
        /*00d4*/ 	.byte	0x00, 0xf4, 0x21, 0x00


	//----- nvinfo : EIATTR_KPARAM_INFO
	.align		4
.L_36:
        /*00d8*/ 	.byte	0x04, 0x17
        /*00da*/ 	.short	(.L_38 - .L_37)
.L_37:
        /*00dc*/ 	.word	0x00000000
        /*00e0*/ 	.short	0x0008
        /*00e2*/ 	.short	0x0040
        /*00e4*/ 	.byte	0x00, 0xf4, 0x21, 0x00


	//----- nvinfo : EIATTR_KPARAM_INFO
	.align		4
.L_38:
        /*00e8*/ 	.byte	0x04, 0x17
        /*00ea*/ 	.short	(.L_40 - .L_39)
.L_39:
        /*00ec*/ 	.word	0x00000000
        /*00f0*/ 	.short	0x0007
        /*00f2*/ 	.short	0x0038
        /*00f4*/ 	.byte	0x00, 0xf4, 0x21, 0x00


	//----- nvinfo : EIATTR_KPARAM_INFO
	.align		4
.L_40:
        /*00f8*/ 	.byte	0x04, 0x17
        /*00fa*/ 	.short	(.L_42 - .L_41)
.L_41:
        /*00fc*/ 	.word	0x00000000
        /*0100*/ 	.short	0x0006
        /*0102*/ 	.short	0x0030
        /*0104*/ 	.byte	0x00, 0xf4, 0x21, 0x00


	//----- nvinfo : EIATTR_KPARAM_INFO
	.align		4
.L_42:
        /*0108*/ 	.byte	0x04, 0x17
        /*010a*/ 	.short	(.L_44 - .L_43)
.L_43:
        /*010c*/ 	.word	0x00000000
        /*0110*/ 	.short	0x0005
        /*0112*/ 	.short	0x0028
        /*0114*/ 	.byte	0x00, 0xf4, 0x21, 0x00


	//----- nvinfo : EIATTR_KPARAM_INFO
	.align		4
.L_44:
        /*0118*/ 	.byte	0x04, 0x17
        /*011a*/ 	.short	(.L_46 - .L_45)
.L_45:
        /*011c*/ 	.word	0x00000000
        /*0120*/ 	.short	0x0004
        /*0122*/ 	.short	0x0020
        /*0124*/ 	.byte	0x00, 0xf4, 0x21, 0x00


	//----- nvinfo : EIATTR_KPARAM_INFO
	.align		4
.L_46:
        /*0128*/ 	.byte	0x04, 0x17
        /*012a*/ 	.short	(.L_48 - .L_47)
.L_47:
        /*012c*/ 	.word	0x00000000
        /*0130*/ 	.short	0x0003
        /*0132*/ 	.short	0x0018
        /*0134*/ 	.byte	0x00, 0xf4, 0x21, 0x00


	//----- nvinfo : EIATTR_KPARAM_INFO
	.align		4
.L_48:
        /*0138*/ 	.byte	0x04, 0x17
        /*013a*/ 	.short	(.L_50 - .L_49)
.L_49:
        /*013c*/ 	.word	0x00000000
        /*0140*/ 	.short	0x0002
        /*0142*/ 	.short	0x0010
        /*0144*/ 	.byte	0x00, 0xf4, 0x21, 0x00


	//----- nvinfo : EIATTR_KPARAM_INFO
	.align		4
.L_50:
        /*0148*/ 	.byte	0x04, 0x17
        /*014a*/ 	.short	(.L_52 - .L_51)
.L_51:
        /*014c*/ 	.word	0x00000000
        /*0150*/ 	.short	0x0001
        /*0152*/ 	.short	0x0008
        /*0154*/ 	.byte	0x00, 0xf4, 0x21, 0x00


	//----- nvinfo : EIATTR_KPARAM_INFO
	.align		4
.L_52:
        /*0158*/ 	.byte	0x04, 0x17
        /*015a*/ 	.short	(.L_54 - .L_53)
.L_53:
        /*015c*/ 	.word	0x00000000
        /*0160*/ 	.short	0x0000
        /*0162*/ 	.short	0x0000
        /*0164*/ 	.byte	0x00, 0xf4, 0x21, 0x00


	//----- nvinfo : EIATTR_SPARSE_MMA_MASK
	.align		4
.L_54:
        /*0168*/ 	.byte	0x03, 0x50
        /*016a*/ 	.short	0x0000


	//----- nvinfo : EIATTR_MAXREG_COUNT
	.align		4
        /*016c*/ 	.byte	0x03, 0x1b
        /*016e*/ 	.short	0x00ff


	//----- nvinfo : EIATTR_COOP_GROUP_MASK_REGIDS
	.align		4
        /*0170*/ 	.byte	0x04, 0x29
        /*0172*/ 	.short	(.L_56 - .L_55)


	//   ....[0]....
.L_55:
        /*0174*/ 	.word	0xffffffff


	//   ....[1]....
        /*0178*/ 	.word	0xffffffff


	//   ....[2]....
        /*017c*/ 	.word	0xffffffff


	//----- nvinfo : EIATTR_COOP_GROUP_INSTR_OFFSETS
	.align		4
.L_56:
        /*0180*/ 	.byte	0x04, 0x28
        /*0182*/ 	.short	(.L_58 - .L_57)


	//   ....[0]....
.L_57:
        /*0184*/ 	.word	0x0000cb70


	//   ....[1]....
        /*0188*/ 	.word	0x0000ce90


	//   ....[2]....
        /*018c*/ 	.word	0x0000cf20


	//----- nvinfo : EIATTR_EXIT_INSTR_OFFSETS
	.align		4
.L_58:
        /*0190*/ 	.byte	0x04, 0x1c
        /*0192*/ 	.short	(.L_60 - .L_59)


	//   ....[0]....
.L_59:
        /*0194*/ 	.word	0x0000d100


	//   ....[1]....
        /*0198*/ 	.word	0x0000d140


	//----- nvinfo : EIATTR_REQNTID
	.align		4
.L_60:
        /*019c*/ 	.byte	0x04, 0x10
        /*019e*/ 	.short	(.L_62 - .L_61)
.L_61:
        /*01a0*/ 	.word	0x00000080
        /*01a4*/ 	.word	0x00000001
        /*01a8*/ 	.word	0x00000001


	//----- nvinfo : EIATTR_CBANK_PARAM_SIZE
	.align		4
.L_62:
        /*01ac*/ 	.byte	0x03, 0x19
        /*01ae*/ 	.short	0x00a8


	//----- nvinfo : EIATTR_PARAM_CBANK
	.align		4
        /*01b0*/ 	.byte	0x04, 0x0a
        /*01b2*/ 	.short	(.L_64 - .L_63)
	.align		4
.L_63:
        /*01b4*/ 	.word	index@(.nv.constant0.triton_red_fused__to_copy__unsafe_index_add_arange_cat_clamp_floor_mul_native_group_norm_rsub_sub_37)
        /*01b8*/ 	.short	0x0210
        /*01ba*/ 	.short	0x00a8


	//----- nvinfo : EIATTR_SW_WAR
	.align		4
.L_64:
        /*01bc*/ 	.byte	0x04, 0x36
        /*01be*/ 	.short	(.L_66 - .L_65)
.L_65:
        /*01c0*/ 	.word	0x00000008
.L_66:


//--------------------- .nv.callgraph             --------------------------
	.section	.nv.callgraph,"",@"SHT_CUDA_CALLGRAPH"
	.align	4
	.sectionentsize	8
	.align		4
        /*0000*/ 	.word	0x00000000
	.align		4
        /*0004*/ 	.word	0xffffffff
	.align		4
        /*0008*/ 	.word	0x00000000
	.align		4
        /*000c*/ 	.word	0xfffffffe
	.align		4
        /*0010*/ 	.word	0x00000000
	.align		4
        /*0014*/ 	.word	0xfffffffd
	.align		4
        /*0018*/ 	.word	0x00000000
	.align		4
        /*001c*/ 	.word	0xfffffffc


//--------------------- .nv.constant4             --------------------------
	.section	.nv.constant4,"a",@progbits
	.align	8
	.align		8
.nv.constant4:
        /*0000*/ 	.dword	_$_str


//--------------------- .text.triton_red_fused__to_copy__unsafe_index_add_arange_cat_clamp_floor_mul_native_group_norm_rsub_sub_37 --------------------------
	.section	.text.triton_red_fused__to_copy__unsafe_index_add_arange_cat_clamp_floor_mul_native_group_norm_rsub_sub_37,"ax",@progbits
	.sectionflags	@"SHF_BARRIERS=1"
	.align	128
        .global         triton_red_fused__to_copy__unsafe_index_add_arange_cat_clamp_floor_mul_native_group_norm_rsub_sub_37
        .type           triton_red_fused__to_copy__unsafe_index_add_arange_cat_clamp_floor_mul_native_group_norm_rsub_sub_37,@function
        .size           triton_red_fused__to_copy__unsafe_index_add_arange_cat_clamp_floor_mul_native_group_norm_rsub_sub_37,(.L_x_3 - triton_red_fused__to_copy__unsafe_index_add_arange_cat_clamp_floor_mul_native_group_norm_rsub_sub_37)
        .other          triton_red_fused__to_copy__unsafe_index_add_arange_cat_clamp_floor_mul_native_group_norm_rsub_sub_37,@"STO_CUDA_ENTRY STV_DEFAULT"
triton_red_fused__to_copy__unsafe_index_add_arange_cat_clamp_floor_mul_native_group_norm_rsub_sub_37:
.text.triton_red_fused__to_copy__unsafe_index_add_arange_cat_clamp_floor_mul_native_group_norm_rsub_sub_37:
[----:B------:R-:W0:Y:S01]  /*0000*/  LDC R1, c[0x0][0x28] ;  /* 0x00000a00ff017b82 */ /* 0x000e220000000800 */
[----:B------:R-:W1:Y:S07]  /*0010*/  S2R R15, SR_TID.X ;  /* 0x00000000000f7919 */ /* 0x000e6e0000002100 */
[----:B------:R-:W2:Y:S01]  /*0020*/  LDC.64 R32, c[0x0][0x220] ;  /* 0x00008800ff207b82 */ /* 0x000ea20000000a00 */
[----:B------:R-:W-:Y:S01]  /*0030*/  ULDC.64 UR4, c[0x0][0x210] ;  /* 0x0000840000047ab9 */ /* 0x000fe20000000a00 */
[----:B0-----:R-:W-:Y:S01]  /*0040*/  VIADD R1, R1, 0xffffff00 ;  /* 0xffffff0001017836 */ /* 0x001fe20000000000 */
[----:B------:R-:W0:Y:S01]  /*0050*/  S2R R2, SR_CTAID.X ;  /* 0x0000000000027919 */ /* 0x000e220000002500 */
[----:B------:R-:W-:Y:S01]  /*0060*/  ULDC.64 UR6, c[0x0][0x290] ;  /* 0x0000a40000067ab9 */ /* 0x000fe20000000a00 */
[----:B------:R-:W-:Y:S01]  /*0070*/  LOP3.LUT R3, R3, 0xfffffff7, RZ, 0xc0, !PT ;  /* 0xfffffff703037812 */ /* 0x000fe200078ec0ff */
[----:B------:R-:W-:Y:S01]  /*0080*/  ULDC.64 UR10, c[0x0][0x208] ;  /* 0x00008200000a7ab9 */ /* 0x000fe20000000a00 */
[----:B------:R-:W-:Y:S01]  /*0090*/  ULDC.64 UR12, c[0x0][0x218] ;  /* 0x00008600000c7ab9 */ /* 0x000fe20000000a00 */
[----:B------:R-:W3:Y:S01]  /*00a0*/  LDC.64 R34, c[0x0][0x248] ;  /* 0x00009200ff227b82 */ /* 0x000ee20000000a00 */
[----:B------:R-:W-:Y:S01]  /*00b0*/  ULDC.64 UR14, c[0x0][0x260] ;  /* 0x00009800000e7ab9 */ /* 0x000fe20000000a00 */
[----:B------:R-:W-:Y:S01]  /*00c0*/  ULDC.64 UR16, c[0x0][0x268] ;  /* 0x00009a0000107ab9 */ /* 0x000fe20000000a00 */
[----:B------:R-:W-:Y:S01]  /*00d0*/  ULDC.64 UR18, c[0x0][0x270] ;  /* 0x00009c0000127ab9 */ /* 0x000fe20000000a00 */
[----:B------:R-:W-:Y:S01]  /*00e0*/  ULDC UR28, c[0x0][0x240] ;  /* 0x00009000001c7ab9 */ /* 0x000fe20000000800 */
[----:B------:R-:W-:Y:S01]  /*00f0*/  ULDC.64 UR20, c[0x0][0x228] ;  /* 0x00008a0000147ab9 */ /* 0x000fe20000000a00 */
[----:B------:R-:W-:Y:S01]  /*0100*/  ULDC.64 UR22, c[0x0][0x230] ;  /* 0x00008c0000167ab9 */ /* 0x000fe20000000a00 */
[----:B------:R-:W-:Y:S01]  /*0110*/  ULDC.64 UR24, c[0x0][0x238] ;  /* 0x00008e0000187ab9 */ /* 0x000fe20000000a00 */
[----:B------:R-:W4:Y:S01]  /*0120*/  LDC.64 R36, c[0x0][0x250] ;  /* 0x00009400ff247b82 */ /* 0x000f220000000a00 */
[----:B------:R-:W-:-:S07]  /*0130*/  ULDC.64 UR26, c[0x0][0x240] ;  /* 0x00009000001a7ab9 */ /* 0x000fce0000000a00 */
[----:B------:R-:W5:Y:S01]  /*0140*/  LDC.64 R38, c[0x0][0x258] ;  /* 0x00009600ff267b82 */ /* 0x000f620000000a00 */
[----:B-1----:R-:W-:Y:S01]  /*0150*/  SHF.R.U32.HI R5, RZ, 0x1, R15 ;  /* 0x00000001ff057819 */ /* 0x002fe2000001160f */
[C---:B------:R-:W-:Y:S01]  /*0160*/  IMAD.SHL.U32 R4, R15.reuse, 0x4, RZ ;  /* 0x000000040f047824 */ /* 0x040fe200078e00ff */
[----:B------:R-:W-:Y:S02]  /*0170*/  LOP3.LUT R9, R15, 0x1, RZ, 0xc0, !PT ;  /* 0x000000010f097812 */ /* 0x000fe400078ec0ff */
[----:B------:R-:W-:Y:S01]  /*0180*/  SGXT.U32 R5, R5, 0x6 ;  /* 0x000000060505781a */ /* 0x000fe20000000000 */
[----:B0-----:R-:W-:Y:S01]  /*0190*/  IMAD.SHL.U32 R0, R2, 0x8000, RZ ;  /* 0x0000800002007824 */ /* 0x001fe200078e00ff */
[----:B------:R-:W-:Y:S01]  /*01a0*/  LOP3.LUT R13, R4, 0xfc, RZ, 0xc0, !PT ;  /* 0x000000fc040d7812 */ /* 0x000fe200078ec0ff */
[----:B------:R-:W-:Y:S01]  /*01b0*/  IMAD.SHL.U32 R2, R2, 0x40, RZ ;  /* 0x0000004002027824 */ /* 0x000fe200078e00ff */
[----:B------:R-:W-:Y:S01]  /*01c0*/  LOP3.LUT R8, R15, 0x40, RZ, 0xc0, !PT ;  /* 0x000000400f087812 */ /* 0x000fe200078ec0ff */
[----:B------:R-:W-:-:S04]  /*01d0*/  IMAD.SHL.U32 R7, R5, 0x200, RZ ;  /* 0x0000020005077824 */ /* 0x000fc800078e00ff */
[----:B------:R-:W-:Y:S01]  /*01e0*/  IMAD R8, R8, 0x4, R13 ;  /* 0x0000000408087824 */ /* 0x000fe200078e020d */
[----:B------:R-:W-:Y:S02]  /*01f0*/  LOP3.LUT R10, R0, R7, RZ, 0xfc, !PT ;  /* 0x00000007000a7212 */ /* 0x000fe400078efcff */
[----:B------:R-:W-:Y:S02]  /*0200*/  LOP3.LUT R0, R2, R5, RZ, 0xfc, !PT ;  /* 0x0000000502007212 */ /* 0x000fe400078efcff */
[----:B------:R-:W-:Y:S02]  /*0210*/  LOP3.LUT R2, R2, 0x3f, R15, 0xf8, !PT ;  /* 0x0000003f02027812 */ /* 0x000fe400078ef80f */
[----:B------:R-:W-:Y:S02]  /*0220*/  SHF.R.S32.HI R5, RZ, 0x1f, R0 ;  /* 0x0000001fff057819 */ /* 0x000fe40000011400 */
[----:B------:R-:W-:Y:S02]  /*0230*/  SHF.R.S32.HI R7, RZ, 0x1f, R2 ;  /* 0x0000001fff077819 */ /* 0x000fe40000011402 */
[----:B------:R-:W-:Y:S01]  /*0240*/  LEA.HI R6, R5, R0, RZ, 0x5 ;  /* 0x0000000005067211 */ /* 0x000fe200078f28ff */
[----:B------:R-:W-:Y:S01]  /*0250*/  IMAD.WIDE.U32 R4, R9, 0x10, RZ ;  /* 0x0000001009047825 */ /* 0x000fe200078e00ff */
[----:B------:R-:W-:-:S02]  /*0260*/  LEA.HI R7, R7, R2, RZ, 0x5 ;  /* 0x0000000207077211 */ /* 0x000fc400078f28ff */
[----:B------:R-:W-:Y:S02]  /*0270*/  LOP3.LUT R9, R6, 0xffffffe0, RZ, 0xc0, !PT ;  /* 0xffffffe006097812 */ /* 0x000fe400078ec0ff */
[----:B------:R-:W-:Y:S01]  /*0280*/  LOP3.LUT R11, R7, 0xffffffe0, RZ, 0xc0, !PT ;  /* 0xffffffe0070b7812 */ /* 0x000fe200078ec0ff */
[----:B------:R-:W-:Y:S01]  /*0290*/  IMAD.WIDE R6, R10, 0x4, RZ ;  /* 0x000000040a067825 */ /* 0x000fe200078e02ff */
[----:B------:R-:W-:Y:S02]  /*02a0*/  SHF.R.U32.HI R15, RZ, 0x6, R15 ;  /* 0x00000006ff0f7819 */ /* 0x000fe4000001160f */
[C---:B------:R-:W-:Y:S01]  /*02b0*/  ISETP.GE.AND P4, PT, R0.reuse, 0x80, PT ;  /* 0x000000800000780c */ /* 0x040fe20003f86270 */
[----:B------:R-:W-:Y:S01]  /*02c0*/  IMAD.IADD R9, R0, 0x1, -R9 ;  /* 0x0000000100097824 */ /* 0x000fe200078e0a09 */
[----:B------:R-:W-:Y:S01]  /*02d0*/  LOP3.LUT R4, R4, R6, RZ, 0xfc, !PT ;  /* 0x0000000604047212 */ /* 0x000fe200078efcff */
[----:B------:R-:W-:Y:S01]  /*02e0*/  IMAD.IADD R11, R2, 0x1, -R11 ;  /* 0x00000001020b7824 */ /* 0x000fe200078e0a0b */
[----:B------:R-:W-:-:S02]  /*02f0*/  LOP3.LUT R6, R5, R7, RZ, 0xfc, !PT ;  /* 0x0000000705067212 */ /* 0x000fc400078efcff */
[----:B------:R-:W-:Y:S02]  /*0300*/  LOP3.LUT R10, R9, 0x1ffffff8, RZ, 0xc0, !PT ;  /* 0x1ffffff8090a7812 */ /* 0x000fe400078ec0ff */
[----:B------:R-:W-:Y:S02]  /*0310*/  SGXT.U32 R5, R15, 0x1 ;  /* 0x000000010f05781a */ /* 0x000fe40000000000 */
[----:B------:R-:W-:Y:S01]  /*0320*/  IADD3 R7, P1, R4, UR4, RZ ;  /* 0x0000000404077c10 */ /* 0x000fe2000ff3e0ff */
[----:B------:R-:W-:Y:S01]  /*0330*/  STL [R1+0xb0], R10 ;  /* 0x0000b00a01007387 */ /* 0x000fe20000100800 */
[----:B------:R-:W-:Y:S01]  /*0340*/  IADD3 R4, P2, R4, UR6, RZ ;  /* 0x0000000604047c10 */ /* 0x000fe2000ff5e0ff */
[----:B--2---:R-:W-:Y:S01]  /*0350*/  IMAD.WIDE.U32 R32, R5, 0x8, R32 ;  /* 0x0000000805207825 */ /* 0x004fe200078e0020 */
[----:B------:R-:W-:Y:S01]  /*0360*/  ISETP.NE.AND P3, PT, R10, 0x10, PT ;  /* 0x000000100a00780c */ /* 0x000fe20003f65270 */
[----:B------:R-:W-:Y:S01]  /*0370*/  STL [R1+0xac], R7 ;  /* 0x0000ac0701007387 */ /* 0x000fe20000100800 */
[----:B------:R-:W-:Y:S01]  /*0380*/  LOP3.LUT R11, R11, 0x1ffffff8, RZ, 0xc0, !PT ;  /* 0x1ffffff80b0b7812 */ /* 0x000fe200078ec0ff */
[----:B---3--:R-:W-:Y:S01]  /*0390*/  IMAD.WIDE.U32 R34, R5, 0x8, R34 ;  /* 0x0000000805227825 */ /* 0x008fe200078e0022 */
[----:B------:R-:W-:Y:S01]  /*03a0*/  UMOV UR4, URZ ;  /* 0x0000003f00047c82 */ /* 0x000fe20008000000 */
[----:B------:R0:W-:Y:S01]  /*03b0*/  STL [R1+0x94], R4 ;  /* 0x0000940401007387 */ /* 0x0001e20000100800 */
[----:B------:R-:W-:Y:S01]  /*03c0*/  ISETP.NE.AND P0, PT, R11, 0x10, PT ;  /* 0x000000100b00780c */ /* 0x000fe20003f05270 */
[----:B----4-:R-:W-:-:S04]  /*03d0*/  IMAD.WIDE.U32 R36, R5, 0x8, R36 ;  /* 0x0000000805247825 */ /* 0x010fc800078e0024 */
[----:B-----5:R-:W-:Y:S01]  /*03e0*/  IMAD.WIDE.U32 R38, R5, 0x8, R38 ;  /* 0x0000000805267825 */ /* 0x020fe200078e0026 */
[----:B------:R-:W-:Y:S02]  /*03f0*/  IADD3.X R5, R6, UR5, RZ, P1, !PT ;  /* 0x0000000506057c10 */ /* 0x000fe40008ffe4ff */
[----:B------:R-:W-:Y:S02]  /*0400*/  @P3 LOP3.LUT R3, R3, 0x8, RZ, 0xfc, !PT ;  /* 0x0000000803033812 */ /* 0x000fe400078efcff */
[----:B0-----:R-:W-:Y:S01]  /*0410*/  IADD3.X R4, R6, UR7, RZ, P2, !PT ;  /* 0x0000000706047c10 */ /* 0x001fe200097fe4ff */
[----:B------:R-:W-:Y:S01]  /*0420*/  STL [R1+0xa8], R5 ;  /* 0x0000a80501007387 */ /* 0x000fe20000100800 */
[----:B------:R-:W-:Y:S02]  /*0430*/  ISETP.LT.AND P3, PT, R0, 0x80, !P3 ;  /* 0x000000800000780c */ /* 0x000fe40005f61270 */
[----:B------:R-:W-:Y:S01]  /*0440*/  LOP3.LUT R3, R3, 0xfffffffd, RZ, 0xc0, !PT ;  /* 0xfffffffd03037812 */ /* 0x000fe200078ec0ff */
[----:B------:R0:W-:Y:S01]  /*0450*/  STL [R1+0x90], R4 ;  /* 0x0000900401007387 */ /* 0x0001e20000100800 */
[----:B------:R-:W-:-:S02]  /*0460*/  ISETP.GE.AND P1, PT, R2, 0x80, PT ;  /* 0x000000800200780c */ /* 0x000fc40003f26270 */
[----:B------:R-:W-:Y:S01]  /*0470*/  @P4 LOP3.LUT R3, R3, 0x2, RZ, 0xfc, !PT ;  /* 0x0000000203034812 */ /* 0x000fe200078efcff */
[----:B------:R1:W-:Y:S01]  /*0480*/  STL [R1+0x28], RZ ;  /* 0x000028ff01007387 */ /* 0x0003e20000100800 */
[----:B------:R-:W-:Y:S02]  /*0490*/  ISETP.LT.AND P2, PT, R2, 0x80, !P0 ;  /* 0x000000800200780c */ /* 0x000fe40004741270 */
[----:B------:R-:W-:Y:S01]  /*04a0*/  LOP3.LUT R3, R3, 0xfffffffb, RZ, 0xc0, !PT ;  /* 0xfffffffb03037812 */ /* 0x000fe200078ec0ff */
[----:B------:R1:W-:Y:S01]  /*04b0*/  STL [R1+0x8c], RZ ;  /* 0x00008cff01007387 */ /* 0x0003e20000100800 */
[----:B0-----:R-:W-:Y:S02]  /*04c0*/  IMAD.MOV.U32 R4, RZ, RZ, RZ ;  /* 0x000000ffff047224 */ /* 0x001fe400078e00ff */
[----:B------:R-:W-:Y:S01]  /*04d0*/  @P3 LOP3.LUT R3, R3, 0x4, RZ, 0xfc, !PT ;  /* 0x0000000403033812 */ /* 0x000fe200078efcff */
[----:B------:R1:W-:Y:S04]  /*04e0*/  STL [R1+0x88], RZ ;  /* 0x000088ff01007387 */ /* 0x0003e80000100800 */
        /* <DEDUP_REMOVED lines=9> */
[----:B------:R1:W-:Y:S02]  /*0580*/  STL [R1+0x1c], RZ ;  /* 0x00001cff01007387 */ /* 0x0003e40000100800 */
.L_x_1:
[----:B------:R-:W-:Y:S01]  /*0590*/  ULOP3.LUT UR5, UR4, 0x7, URZ, 0xc0, !UPT ;  /* 0x0000000704057892 */ /* 0x000fe2000f8ec03f */
[----:B------:R-:W2:Y:S03]  /*05a0*/  LDG.E.EL.64 R18, desc[UR10][R32.64+0x30] ;  /* 0x0000300a20127981 */ /* 0x000ea6000c2e1b00 */
[----:B------:R-:W-:Y:S01]  /*05b0*/  UIMAD.WIDE.U32 UR6, UR5, 0x8, UR12 ;  /* 0x00000008050678a5 */ /* 0x000fe2000f8e000c */
[----:B0-----:R-:W3:Y:S04]  /*05c0*/  LDG.E.EL.64 R8, desc[UR10][R34.64+0x30] ;  /* 0x0000300a22087981 */ /* 0x001ee8000c2e1b00 */
[----:B------:R-:W4:Y:S01]  /*05d0*/  LDG.E.EL.64 R28, desc[UR10][R36.64+0x30] ;  /* 0x0000300a241c7981 */ /* 0x000f22000c2e1b00 */
[----:B------:R-:W-:-:S02]  /*05e0*/  IMAD.U32 R14, RZ, RZ, UR6 ;  /* 0x00000006ff0e7e24 */ /* 0x000fc4000f8e00ff */
[----:B------:R-:W-:Y:S01]  /*05f0*/  IMAD.U32 R15, RZ, RZ, UR7 ;  /* 0x00000007ff0f7e24 */ /* 0x000fe2000f8e00ff */
[----:B------:R-:W5:Y:S01]  /*0600*/  LDG.E.EL.64 R26, desc[UR10][R38.64+0x30] ;  /* 0x0000300a261a7981 */ /* 0x000f62000c2e1b00 */
[----:B------:R-:W-:Y:S02]  /*0610*/  SHF.R.S32.HI R11, RZ, 0x1f, R2 ;  /* 0x0000001fff0b7819 */ /* 0x000fe40000011402 */
[----:B------:R-:W-:Y:S01]  /*0620*/  SHF.R.U32.HI R44, RZ, 0x6, R4 ;  /* 0x00000006ff2c7819 */ /* 0x000fe20000011604 */
[----:B------:R-:W2:Y:S04]  /*0630*/  LDG.E.EL.64 R56, desc[UR10][R36.64+0x10] ;  /* 0x0000100a24387981 */ /* 0x000ea8000c2e1b00 */
[----:B------:R-:W2:Y:S01]  /*0640*/  LDG.E.EL.64 R14, desc[UR10][R14.64] ;  /* 0x0000000a0e0e7981 */ /* 0x000ea2000c2e1b00 */
[----:B------:R-:W-:-:S03]  /*0650*/  UIMAD.WIDE.U32 UR6, UR5, 0x8, UR14 ;  /* 0x00000008050678a5 */ /* 0x000fc6000f8e000e */
[----:B------:R-:W3:Y:S03]  /*0660*/  LDG.E.EL.64 R66, desc[UR10][R36.64+0x20] ;  /* 0x0000200a24427981 */ /* 0x000ee6000c2e1b00 */
[----:B------:R-:W-:Y:S01]  /*0670*/  IMAD.U32 R22, RZ, RZ, UR6 ;  /* 0x00000006ff167e24 */ /* 0x000fe2000f8e00ff */
[----:B------:R-:W-:Y:S01]  /*0680*/  STL [R1+0xfc], R3 ;  /* 0x0000fc0301007387 */ /* 0x000fe20000100800 */
[----:B------:R-:W-:-:S03]  /*0690*/  IMAD.U32 R23, RZ, RZ, UR7 ;  /* 0x00000007ff177e24 */ /* 0x000fc6000f8e00ff */
[----:B------:R0:W-:Y:S04]  /*06a0*/  STL [R1+0xdc], R0 ;  /* 0x0000dc0001007387 */ /* 0x0001e80000100800 */
[----:B------:R-:W3:Y:S01]  /*06b0*/  LDG.E.EL.64 R22, desc[UR10][R22.64] ;  /* 0x0000000a16167981 */ /* 0x000ee2000c2e1b00 */
[--C-:B--2---:R-:W-:Y:S02]  /*06c0*/  SHF.R.U32.HI R5, RZ, 0x1d, R15.reuse ;  /* 0x0000001dff057819 */ /* 0x104fe4000001160f */
[----:B------:R-:W-:Y:S02]  /*06d0*/  SHF.R.U32.HI R7, RZ, 0x1d, R15 ;  /* 0x0000001dff077819 */ /* 0x000fe4000001160f */
[----:B------:R-:W-:Y:S02]  /*06e0*/  LOP3.LUT R5, R5, 0x4, RZ, 0xc0, !PT ;  /* 0x0000000405057812 */ /* 0x000fe400078ec0ff */
[----:B------:R-:W-:-:S02]  /*06f0*/  LOP3.LUT R7, R7, 0x4, RZ, 0xc0, !PT ;  /* 0x0000000407077812 */ /* 0x000fc400078ec0ff */
[----:B------:R-:W-:Y:S02]  /*0700*/  IADD3 R6, P3, R14, R5, RZ ;  /* 0x000000050e067210 */ /* 0x000fe40007f7e0ff */
[----:B------:R-:W-:-:S03]  /*0710*/  SHF.R.U32.HI R5, RZ, 0x1d, R19 ;  /* 0x0000001dff057819 */ /* 0x000fc60000011613 */
[----:B------:R-:W-:Y:S01]  /*0720*/  IMAD.X R13, RZ, RZ, R15, P3 ;  /* 0x000000ffff0d7224 */ /* 0x000fe200018e060f */
[----:B------:R-:W-:Y:S02]  /*0730*/  IADD3 R7, P3, R14, R7, RZ ;  /* 0x000000070e077210 */ /* 0x000fe40007f7e0ff */
[----:B------:R-:W-:-:S03]  /*0740*/  LOP3.LUT R5, R5, 0x4, RZ, 0xc0, !PT ;  /* 0x0000000405057812 */ /* 0x000fc600078ec0ff */
[--C-:B------:R-:W-:Y:S01]  /*0750*/  IMAD.X R10, RZ, RZ, R15.reuse, P3 ;  /* 0x000000ffff0a7224 */ /* 0x100fe200018e060f */
[----:B------:R-:W-:Y:S02]  /*0760*/  IADD3 R30, P3, R18, R5, RZ ;  /* 0x00000005121e7210 */ /* 0x000fe40007f7e0ff */
[----:B------:R-:W-:Y:S01]  /*0770*/  LEA.HI R5, R11, R2, RZ, 0x5 ;  /* 0x000000020b057211 */ /* 0x000fe200078f28ff */
[----:B------:R-:W-:Y:S01]  /*0780*/  IMAD.SHL.U32 R49, R7, 0x4, RZ ;  /* 0x0000000407317824 */ /* 0x000fe200078e00ff */
[----:B------:R-:W-:Y:S02]  /*0790*/  SHF.R.U32.HI R11, RZ, 0x1d, R15 ;  /* 0x0000001dff0b7819 */ /* 0x000fe4000001160f */
[----:B------:R-:W-:Y:S01]  /*07a0*/  LOP3.LUT R17, R5, 0xffffffe0, RZ, 0xc0, !PT ;  /* 0xffffffe005117812 */ /* 0x000fe200078ec0ff */
[----:B------:R-:W-:Y:S01]  /*07b0*/  IMAD.X R18, RZ, RZ, R19, P3 ;  /* 0x000000ffff127224 */ /* 0x000fe200018e0613 */
[----:B------:R-:W-:Y:S02]  /*07c0*/  SHF.L.U64.HI R48, R7, 0x2, R10 ;  /* 0x0000000207307819 */ /* 0x000fe4000001020a */
[----:B------:R-:W-:Y:S01]  /*07d0*/  IADD3 R7, P3, R49, R30, RZ ;  /* 0x0000001e31077210 */ /* 0x000fe20007f7e0ff */
[----:B------:R-:W-:Y:S01]  /*07e0*/  IMAD.IADD R17, R2, 0x1, -R17 ;  /* 0x0000000102117824 */ /* 0x000fe200078e0a11 */
[----:B------:R-:W-:-:S02]  /*07f0*/  LOP3.LUT R11, R11, 0x4, RZ, 0xc0, !PT ;  /* 0x000000040b0b7812 */ /* 0x000fc400078ec0ff */
[----:B------:R-:W-:Y:S01]  /*0800*/  SHF.R.S32.HI R12, RZ, 0x5, R5 ;  /* 0x00000005ff0c7819 */ /* 0x000fe20000011405 */
[----:B------:R-:W-:Y:S01]  /*0810*/  IMAD.X R10, R48, 0x1, R18, P3 ;  /* 0x00000001300a7824 */ /* 0x000fe200018e0612 */
[----:B------:R-:W-:Y:S01]  /*0820*/  IADD3 R11, P3, R14, R11, RZ ;  /* 0x0000000b0e0b7210 */ /* 0x000fe20007f7e0ff */
[----:B------:R-:W-:Y:S02]  /*0830*/  IMAD.SHL.U32 R5, R17, 0x8, RZ ;  /* 0x0000000811057824 */ /* 0x000fe400078e00ff */
[----:B------:R-:W-:Y:S02]  /*0840*/  IMAD.SHL.U32 R40, R7, 0x4, RZ ;  /* 0x0000000407287824 */ /* 0x000fe400078e00ff */
[----:B------:R-:W-:Y:S01]  /*0850*/  VIADD R239, R5, 0xffffff80 ;  /* 0xffffff8005ef7836 */ /* 0x000fe20000000000 */
[----:B------:R-:W-:Y:S01]  /*0860*/  SHF.L.U64.HI R10, R7, 0x2, R10 ;  /* 0x00000002070a7819 */ /* 0x000fe2000001020a */
[--C-:B------:R-:W-:Y:S01]  /*0870*/  IMAD.X R52, RZ, RZ, R15.reuse, P3 ;  /* 0x000000ffff347224 */ /* 0x100fe200018e060f */
[----:B------:R-:W-:Y:S01]  /*0880*/  SHF.R.U32.HI R7, RZ, 0x1d, R15 ;  /* 0x0000001dff077819 */ /* 0x000fe2000001160f */
[----:B------:R-:W-:Y:S01]  /*0890*/  IMAD.IADD R220, R239, 0x1, R44 ;  /* 0x00000001efdc7824 */ /* 0x000fe200078e022c */
[----:B------:R-:W-:Y:S01]  /*08a0*/  IADD3 R16, P3, R40, UR22, RZ ;  /* 0x0000001628107c10 */ /* 0x000fe2000ff7e0ff */
[----:B------:R-:W-:Y:S01]  /*08b0*/  IMAD.SHL.U32 R21, R12, 0x400, RZ ;  /* 0x000004000c157824 */ /* 0x000fe200078e00ff */
[----:B------:R-:W-:Y:S01]  /*08c0*/  LOP3.LUT R7, R7, 0x4, RZ, 0xc0, !PT ;  /* 0x0000000407077812 */ /* 0x000fe200078ec0ff */
[----:B------:R-:W-:Y:S01]  /*08d0*/  IMAD.SHL.U32 R220, R220, 0x10, RZ ;  /* 0x00000010dcdc7824 */ /* 0x000fe200078e00ff */
[----:B------:R-:W-:-:S02]  /*08e0*/  IADD3.X R17, R10, UR23, RZ, P3, !PT ;  /* 0x000000170a117c10 */ /* 0x000fc40009ffe4ff */
[----:B------:R-:W-:Y:S01]  /*08f0*/  IADD3 R242, P3, R14, R7, RZ ;  /* 0x000000070ef27210 */ /* 0x000fe20007f7e0ff */
[----:B------:R-:W-:Y:S01]  /*0900*/  IMAD.SHL.U32 R14, R21, 0x4, RZ ;  /* 0x00000004150e7824 */ /* 0x000fe200078e00ff */
[----:B------:R-:W-:Y:S01]  /*0910*/  SHF.R.S32.HI R20, RZ, 0x1f, R21 ;  /* 0x0000001fff147819 */ /* 0x000fe20000011415 */
[----:B------:R-:W-:-:S03]  /*0920*/  IMAD.WIDE R16, R220, 0x4, R16 ;  /* 0x00000004dc107825 */ /* 0x000fc600078e0210 */
[----:B------:R-:W-:Y:S01]  /*0930*/  SHF.L.U64.HI R21, R21, 0x2, R20 ;  /* 0x0000000215157819 */ /* 0x000fe20000010214 */
[----:B------:R-:W-:Y:S01]  /*0940*/  IMAD.X R15, RZ, RZ, R15, P3 ;  /* 0x000000ffff0f7224 */ /* 0x000fe200018e060f */
[----:B------:R-:W-:Y:S02]  /*0950*/  IADD3 R64, P3, R16, R14, RZ ;  /* 0x0000000e10407210 */ /* 0x000fe40007f7e0ff */
[----:B------:R-:W-:-:S03]  /*0960*/  LOP3.LUT R218, R44, R5, RZ, 0xfc, !PT ;  /* 0x000000052cda7212 */ /* 0x000fc600078efcff */
[----:B------:R-:W-:Y:S01]  /*0970*/  IMAD.X R65, R17, 0x1, R21, P3 ;  /* 0x0000000111417824 */ /* 0x000fe200018e0615 */
[----:B------:R-:W-:Y:S01]  /*0980*/  IADD3 R16, P3, R40, UR20, RZ ;  /* 0x0000001428107c10 */ /* 0x000fe2000ff7e0ff */
[----:B------:R-:W-:Y:S02]  /*0990*/  VIADD R238, R5, 0xffffff40 ;  /* 0xffffff4005ee7836 */ /* 0x000fe40000000000 */
[----:B------:R-:W-:Y:S01]  /*09a0*/  IMAD.SHL.U32 R12, R12, 0x800, RZ ;  /* 0x000008000c0c7824 */ /* 0x000fe200078e00ff */
[----:B------:R-:W-:Y:S01]  /*09b0*/  IADD3.X R17, R10, UR21, RZ, P3, !PT ;  /* 0x000000150a117c10 */ /* 0x000fe20009ffe4ff */
[----:B------:R-:W-:Y:S01]  /*09c0*/  IMAD.SHL.U32 R221, R218, 0x10, RZ ;  /* 0x00000010dadd7824 */ /* 0x000fe200078e00ff */
[----:B------:R-:W-:Y:S01]  /*09d0*/  IADD3 R24, P3, R40, UR24, RZ ;  /* 0x0000001828187c10 */ /* 0x000fe2000ff7e0ff */
[----:B------:R-:W-:Y:S01]  /*09e0*/  IMAD.IADD R222, R238, 0x1, R44 ;  /* 0x00000001eede7824 */ /* 0x000fe200078e022c */
[----:B------:R-:W-:Y:S01]  /*09f0*/  SHF.R.S32.HI R7, RZ, 0x1f, R12 ;  /* 0x0000001fff077819 */ /* 0x000fe2000001140c */
[----:B------:R-:W-:Y:S01]  /*0a00*/  IMAD.WIDE R16, R221, 0x4, R16 ;  /* 0x00000004dd107825 */ /* 0x000fe200078e0210 */
[----:B------:R-:W-:-:S03]  /*0a10*/  IADD3.X R25, R10, UR25, RZ, P3, !PT ;  /* 0x000000190a197c10 */ /* 0x000fc60009ffe4ff */
[----:B------:R-:W-:Y:S02]  /*0a20*/  IMAD.SHL.U32 R31, R12, 0x4, RZ ;  /* 0x000000040c1f7824 */ /* 0x000fe400078e00ff */
[----:B------:R-:W-:Y:S01]  /*0a30*/  IMAD.SHL.U32 R222, R222, 0x10, RZ ;  /* 0x00000010dede7824 */ /* 0x000fe200078e00ff */
[----:B------:R-:W-:Y:S02]  /*0a40*/  SHF.L.U64.HI R12, R12, 0x2, R7 ;  /* 0x000000020c0c7819 */ /* 0x000fe40000010207 */
[----:B------:R-:W-:Y:S01]  /*0a50*/  IADD3 R206, P3, R16, R31, RZ ;  /* 0x0000001f10ce7210 */ /* 0x000fe20007f7e0ff */
[----:B------:R-:W-:Y:S01]  /*0a60*/  IMAD.WIDE R24, R222, 0x4, R24 ;  /* 0x00000004de187825 */ /* 0x000fe200078e0218 */
[----:B---3--:R-:W-:-:S03]  /*0a70*/  SHF.R.U32.HI R7, RZ, 0x1d, R9 ;  /* 0x0000001dff077819 */ /* 0x008fc60000011609 */
[----:B------:R-:W-:Y:S01]  /*0a80*/  IMAD.X R207, R17, 0x1, R12, P3 ;  /* 0x0000000111cf7824 */ /* 0x000fe200018e060c */
[----:B------:R-:W-:Y:S02]  /*0a90*/  IADD3 R216, P3, R24, R14, RZ ;  /* 0x0000000e18d87210 */ /* 0x000fe40007f7e0ff */
[----:B------:R-:W-:-:S03]  /*0aa0*/  LOP3.LUT R7, R7, 0x4, RZ, 0xc0, !PT ;  /* 0x0000000407077812 */ /* 0x000fc600078ec0ff */
[----:B------:R-:W-:Y:S01]  /*0ab0*/  IMAD.X R217, R25, 0x1, R21, P3 ;  /* 0x0000000119d97824 */ /* 0x000fe200018e0615 */
[----:B------:R-:W-:Y:S01]  /*0ac0*/  IADD3 R20, P3, R8, R7, RZ ;  /* 0x0000000708147210 */ /* 0x000fe20007f7e0ff */
[----:B------:R-:W2:Y:S04]  /*0ad0*/  LDG.E.EL.64 R24, desc[UR10][R32.64] ;  /* 0x0000000a20187981 */ /* 0x000ea8000c2e1b00 */
[----:B------:R-:W-:Y:S01]  /*0ae0*/  IMAD.X R17, RZ, RZ, R9, P3 ;  /* 0x000000ffff117224 */ /* 0x000fe200018e0609 */
[----:B------:R-:W-:-:S05]  /*0af0*/  IADD3 R7, P3, R20, R49, RZ ;  /* 0x0000003114077210 */ /* 0x000fca0007f7e0ff */
[----:B------:R-:W-:Y:S01]  /*0b00*/  IMAD.X R8, R17, 0x1, R48, P3 ;  /* 0x0000000111087824 */ /* 0x000fe200018e0630 */
[----:B------:R-:W-:Y:S01]  /*0b10*/  IADD3 R40, P3, R40, UR26, RZ ;  /* 0x0000001a28287c10 */ /* 0x000fe2000ff7e0ff */
[----:B------:R-:W-:-:S03]  /*0b20*/  IMAD.SHL.U32 R50, R7, 0x4, RZ ;  /* 0x0000000407327824 */ /* 0x000fc600078e00ff */
[----:B------:R-:W-:Y:S01]  /*0b30*/  SHF.L.U64.HI R19, R7, 0x2, R8 ;  /* 0x0000000207137819 */ /* 0x000fe20000010208 */
[----:B------:R-:W-:Y:S01]  /*0b40*/  IMAD.SHL.U32 R7, R2, 0x80, RZ ;  /* 0x0000008002077824 */ /* 0x000fe200078e00ff */
[----:B------:R-:W-:Y:S01]  /*0b50*/  IADD3.X R41, R10, UR27, RZ, P3, !PT ;  /* 0x0000001b0a297c10 */ /* 0x000fe20009ffe4ff */
[----:B------:R-:W-:Y:S01]  /*0b60*/  IMAD.SHL.U32 R8, R44, 0x10, RZ ;  /* 0x000000102c087824 */ /* 0x000fe200078e00ff */
[----:B------:R-:W-:Y:S01]  /*0b70*/  IADD3 R42, P3, R50, UR20, RZ ;  /* 0x00000014322a7c10 */ /* 0x000fe2000ff7e0ff */
[C---:B------:R-:W-:Y:S01]  /*0b80*/  IMAD.SHL.U32 R10, R7.reuse, 0x4, RZ ;  /* 0x00000004070a7824 */ /* 0x040fe200078e00ff */
[----:B------:R-:W-:Y:S01]  /*0b90*/  SHF.R.S32.HI R16, RZ, 0x1f, R7 ;  /* 0x0000001fff107819 */ /* 0x000fe20000011407 */
[----:B------:R-:W-:Y:S01]  /*0ba0*/  IMAD.WIDE.U32 R40, R8, 0x4, R40 ;  /* 0x0000000408287825 */ /* 0x000fe200078e0028 */
[----:B------:R-:W-:Y:S02]  /*0bb0*/  IADD3.X R43, R19, UR21, RZ, P3, !PT ;  /* 0x00000015132b7c10 */ /* 0x000fe40009ffe4ff */
[----:B------:R-:W-:-:S02]  /*0bc0*/  SHF.L.U64.HI R7, R7, 0x2, R16 ;  /* 0x0000000207077819 */ /* 0x000fc40000010210 */
[----:B------:R-:W-:Y:S01]  /*0bd0*/  IADD3 R116, P3, R40, R10, RZ ;  /* 0x0000000a28747210 */ /* 0x000fe20007f7e0ff */
[----:B------:R-:W-:-:S04]  /*0be0*/  IMAD.WIDE R42, R221, 0x4, R42 ;  /* 0x00000004dd2a7825 */ /* 0x000fc800078e022a */
[----:B------:R-:W-:Y:S01]  /*0bf0*/  IMAD.X R117, R41, 0x1, R7, P3 ;  /* 0x0000000129757824 */ /* 0x000fe200018e0607 */
[----:B------:R-:W-:-:S05]  /*0c00*/  IADD3 R44, P3, R42, R31, RZ ;  /* 0x0000001f2a2c7210 */ /* 0x000fca0007f7e0ff */
[----:B------:R-:W-:Y:S01]  /*0c10*/  IMAD.X R45, R43, 0x1, R12, P3 ;  /* 0x000000012b2d7824 */ /* 0x000fe200018e060c */
[----:B------:R-:W-:-:S04]  /*0c20*/  IADD3 R40, P3, R50, UR22, RZ ;  /* 0x0000001632287c10 */ /* 0x000fc8000ff7e0ff */
[----:B------:R-:W-:Y:S02]  /*0c30*/  IADD3.X R41, R19, UR23, RZ, P3, !PT ;  /* 0x0000001713297c10 */ /* 0x000fe40009ffe4ff */
[----:B------:R-:W-:Y:S01]  /*0c40*/  IADD3 R46, P3, R50, UR24, RZ ;  /* 0x00000018322e7c10 */ /* 0x000fe2000ff7e0ff */
[----:B------:R-:W-:-:S03]  /*0c50*/  IMAD.WIDE R40, R220, 0x4, R40 ;  /* 0x00000004dc287825 */ /* 0x000fc600078e0228 */
[----:B------:R-:W-:Y:S02]  /*0c60*/  IADD3.X R47, R19, UR25, RZ, P3, !PT ;  /* 0x00000019132f7c10 */ /* 0x000fe40009ffe4ff */
[----:B------:R-:W-:Y:S01]  /*0c70*/  IADD3 R42, P3, R40, R14, RZ ;  /* 0x0000000e282a7210 */ /* 0x000fe20007f7e0ff */
[----:B------:R-:W-:Y:S01]  /*0c80*/  IMAD.WIDE R46, R222, 0x4, R46 ;  /* 0x00000004de2e7825 */ /* 0x000fe200078e022e */
[----:B----4-:R-:W-:-:S03]  /*0c90*/  SHF.R.U32.HI R227, RZ, 0x1d, R29 ;  /* 0x0000001dffe37819 */ /* 0x010fc6000001161d */
[----:B------:R-:W-:Y:S01]  /*0ca0*/  IMAD.X R43, R41, 0x1, R21, P3 ;  /* 0x00000001292b7824 */ /* 0x000fe200018e0615 */
[----:B------:R-:W-:Y:S02]  /*0cb0*/  IADD3 R112, P3, R46, R14, RZ ;  /* 0x0000000e2e707210 */ /* 0x000fe40007f7e0ff */
[----:B------:R-:W-:-:S03]  /*0cc0*/  LOP3.LUT R227, R227, 0x4, RZ, 0xc0, !PT ;  /* 0x00000004e3e37812 */ /* 0x000fc600078ec0ff */
[----:B------:R-:W-:Y:S01]  /*0cd0*/  IMAD.X R113, R47, 0x1, R21, P3 ;  /* 0x000000012f717824 */ /* 0x000fe200018e0615 */
[----:B------:R-:W-:-:S05]  /*0ce0*/  IADD3 R227, P3, R28, R227, RZ ;  /* 0x000000e31ce37210 */ /* 0x000fca0007f7e0ff */
[----:B------:R-:W-:Y:S01]  /*0cf0*/  IMAD.X R226, RZ, RZ, R29, P3 ;  /* 0x000000ffffe27224 */ /* 0x000fe200018e061d */
[----:B------:R-:W-:Y:S01]  /*0d00*/  IADD3 R9, P3, R227, R49, RZ ;  /* 0x00000031e3097210 */ /* 0x000fe20007f7e0ff */
[----:B------:R-:W3:Y:S04]  /*0d10*/  LDG.E.EL.64 R28, desc[UR10][R34.64] ;  /* 0x0000000a221c7981 */ /* 0x000ee8000c2e1b00 */
[----:B------:R-:W-:Y:S01]  /*0d20*/  IMAD.X R16, R226, 0x1, R48, P3 ;  /* 0x00000001e2107824 */ /* 0x000fe200018e0630 */
[----:B------:R-:W-:Y:S01]  /*0d30*/  IADD3 R40, P3, R50, UR26, RZ ;  /* 0x0000001a32287c10 */ /* 0x000fe2000ff7e0ff */
[----:B------:R-:W-:-:S03]  /*0d40*/  IMAD.SHL.U32 R51, R9, 0x4, RZ ;  /* 0x0000000409337824 */ /* 0x000fc600078e00ff */
[----:B------:R-:W-:Y:S02]  /*0d50*/  IADD3.X R41, R19, UR27, RZ, P3, !PT ;  /* 0x0000001b13297c10 */ /* 0x000fe40009ffe4ff */
[----:B------:R-:W-:Y:S02]  /*0d60*/  SHF.L.U64.HI R50, R9, 0x2, R16 ;  /* 0x0000000209327819 */ /* 0x000fe40000010210 */
[----:B------:R-:W-:Y:S01]  /*0d70*/  IADD3 R46, P3, R51, UR20, RZ ;  /* 0x00000014332e7c10 */ /* 0x000fe2000ff7e0ff */
[----:B------:R-:W-:-:S03]  /*0d80*/  IMAD.WIDE.U32 R40, R8, 0x4, R40 ;  /* 0x0000000408287825 */ /* 0x000fc600078e0028 */
[----:B------:R-:W-:Y:S02]  /*0d90*/  IADD3.X R47, R50, UR21, RZ, P3, !PT ;  /* 0x00000015322f7c10 */ /* 0x000fe40009ffe4ff */
        /* <DEDUP_REMOVED lines=12> */
[----:B-----5:R-:W-:-:S03]  /*0e60*/  SHF.R.U32.HI R243, RZ, 0x1d, R27 ;  /* 0x0000001dfff37819 */ /* 0x020fc6000001161b */
[----:B------:R-:W-:Y:S01]  /*0e70*/  IMAD.X R131, R41, 0x1, R21, P3 ;  /* 0x0000000129837824 */ /* 0x000fe200018e0615 */
[----:B------:R-:W-:Y:S02]  /*0e80*/  IADD3 R140, P3, R46, R14, RZ ;  /* 0x0000000e2e8c7210 */ /* 0x000fe40007f7e0ff */
[----:B------:R-:W-:-:S03]  /*0e90*/  LOP3.LUT R243, R243, 0x4, RZ, 0xc0, !PT ;  /* 0x00000004f3f37812 */ /* 0x000fc600078ec0ff */
[----:B------:R-:W-:Y:S01]  /*0ea0*/  IMAD.X R141, R47, 0x1, R21, P3 ;  /* 0x000000012f8d7824 */ /* 0x000fe200018e0615 */
[----:B------:R-:W-:-:S05]  /*0eb0*/  IADD3 R243, P3, R26, R243, RZ ;  /* 0x000000f31af37210 */ /* 0x000fca0007f7e0ff */
[----:B------:R-:W-:Y:S01]  /*0ec0*/  IMAD.X R241, RZ, RZ, R27, P3 ;  /* 0x000000fffff17224 */ /* 0x000fe200018e061b */
[----:B------:R-:W-:-:S05]  /*0ed0*/  IADD3 R9, P3, R243, R49, RZ ;  /* 0x00000031f3097210 */ /* 0x000fca0007f7e0ff */
[----:B------:R-:W-:Y:S01]  /*0ee0*/  IMAD.X R16, R241, 0x1, R48, P3 ;  /* 0x00000001f1107824 */ /* 0x000fe200018e0630 */
[----:B------:R-:W-:Y:S01]  /*0ef0*/  IADD3 R26, P3, R51, UR26, RZ ;  /* 0x0000001a331a7c10 */ /* 0x000fe2000ff7e0ff */
[C---:B------:R-:W-:Y:S01]  /*0f00*/  IMAD.SHL.U32 R19, R9.reuse, 0x4, RZ ;  /* 0x0000000409137824 */ /* 0x040fe200078e00ff */
[----:B------:R-:W4:Y:S02]  /*0f10*/  LDG.E.EL.64 R48, desc[UR10][R36.64] ;  /* 0x0000000a24307981 */ /* 0x000f24000c2e1b00 */
        /* <DEDUP_REMOVED lines=8> */
[----:B------:R-:W-:Y:S02]  /*0fa0*/  IADD3 R110, P3, R40, R31, RZ ;  /* 0x0000001f286e7210 */ /* 0x000fe40007f7e0ff */
[----:B------:R-:W-:Y:S02]  /*0fb0*/  R2UR UR6, R22 ;  /* 0x00000000160672ca */ /* 0x000fe400000e0000 */
[----:B------:R-:W-:Y:S01]  /*0fc0*/  R2UR UR7, R23 ;  /* 0x00000000170772ca */ /* 0x000fe200000e0000 */
[----:B------:R-:W-:Y:S01]  /*0fd0*/  IMAD.X R111, R41, 0x1, R12, P3 ;  /* 0x00000001296f7824 */ /* 0x000fe200018e060c */
[----:B------:R-:W-:Y:S01]  /*0fe0*/  IADD3 R22, P3, R19, UR22, RZ ;  /* 0x0000001613167c10 */ /* 0x000fe2000ff7e0ff */
[----:B------:R-:W5:Y:S03]  /*0ff0*/  LDG.E.EL.64 R40, desc[UR10][R38.64] ;  /* 0x0000000a26287981 */ /* 0x000f66000c2e1b00 */
[----:B------:R-:W-:-:S02]  /*1000*/  IADD3.X R23, R16, UR23, RZ, P3, !PT ;  /* 0x0000001710177c10 */ /* 0x000fc40009ffe4ff */
[----:B------:R-:W-:Y:S01]  /*1010*/  IADD3 R26, P3, R19, UR24, RZ ;  /* 0x00000018131a7c10 */ /* 0x000fe2000ff7e0ff */
[----:B------:R-:W-:-:S03]  /*1020*/  IMAD.WIDE R22, R220, 0x4, R22 ;  /* 0x00000004dc167825 */ /* 0x000fc600078e0216 */
[----:B------:R-:W-:Y:S01]  /*1030*/  IADD3.X R27, R16, UR25, RZ, P3, !PT ;  /* 0x00000019101b7c10 */ /* 0x000fe20009ffe4ff */
[----:B------:R-:W-:Y:S01]  /*1040*/  USHF.R.U32.HI UR8, URZ, 0x1d, UR7 ;  /* 0x0000001d3f087899 */ /* 0x000fe20008011607 */
[----:B------:R-:W-:Y:S01]  /*1050*/  IADD3 R120, P3, R22, R14, RZ ;  /* 0x0000000e16787210 */ /* 0x000fe20007f7e0ff */
[----:B------:R-:W-:Y:S02]  /*1060*/  IMAD.WIDE R26, R222, 0x4, R26 ;  /* 0x00000004de1a7825 */ /* 0x000fe400078e021a */
[----:B------:R-:W-:Y:S02]  /*1070*/  ULOP3.LUT UR8, UR8, 0x4, URZ, 0xc0, !UPT ;  /* 0x0000000408087892 */ /* 0x000fe4000f8ec03f */
[----:B------:R-:W-:Y:S01]  /*1080*/  IMAD.X R121, R23, 0x1, R21, P3 ;  /* 0x0000000117797824 */ /* 0x000fe200018e0615 */
[----:B------:R-:W-:Y:S01]  /*1090*/  IADD3 R102, P3, R26, R14, RZ ;  /* 0x0000000e1a667210 */ /* 0x000fe20007f7e0ff */
[----:B------:R-:W-:-:S04]  /*10a0*/  UIADD3 UR8, UP0, UR6, UR8, URZ ;  /* 0x0000000806087290 */ /* 0x000fc8000ff1e03f */
[----:B------:R-:W-:Y:S01]  /*10b0*/  IMAD.X R103, R27, 0x1, R21, P3 ;  /* 0x000000011b677824 */ /* 0x000fe200018e0615 */
[----:B------:R-:W-:Y:S01]  /*10c0*/  USHF.L.U32 UR33, UR8, 0x2, URZ ;  /* 0x0000000208217899 */ /* 0x000fe2000800063f */
[----:B------:R-:W-:Y:S01]  /*10d0*/  IADD3 R22, P3, R19, UR26, RZ ;  /* 0x0000001a13167c10 */ /* 0x000fe2000ff7e0ff */
[----:B------:R-:W-:-:S03]  /*10e0*/  UIADD3.X UR9, URZ, UR7, URZ, UP0, !UPT ;  /* 0x000000073f097290 */ /* 0x000fc600087fe43f */
[----:B------:R-:W-:Y:S01]  /*10f0*/  IADD3.X R23, R16, UR27, RZ, P3, !PT ;  /* 0x0000001b10177c10 */ /* 0x000fe20009ffe4ff */
[----:B------:R-:W-:Y:S01]  /*1100*/  USHF.L.U64.HI UR30, UR8, 0x2, UR9 ;  /* 0x00000002081e7899 */ /* 0x000fe20008010209 */
[----:B------:R-:W-:-:S05]  /*1110*/  IADD3 R9, P3, R30, UR33, RZ ;  /* 0x000000211e097c10 */ /* 0x000fca000ff7e0ff */
[----:B------:R-:W-:Y:S01]  /*1120*/  IMAD.SHL.U32 R19, R9, 0x4, RZ ;  /* 0x0000000409137824 */ /* 0x000fe200078e00ff */
[----:B------:R-:W-:Y:S01]  /*1130*/  IADD3.X R16, R18, UR30, RZ, P3, !PT ;  /* 0x0000001e12107c10 */ /* 0x000fe20009ffe4ff */
[----:B------:R-:W-:-:S03]  /*1140*/  IMAD.WIDE.U32 R22, R8, 0x4, R22 ;  /* 0x0000000408167825 */ /* 0x000fc600078e0016 */
[----:B------:R-:W-:Y:S02]  /*1150*/  SHF.L.U64.HI R16, R9, 0x2, R16 ;  /* 0x0000000209107819 */ /* 0x000fe40000010210 */
[----:B------:R-:W-:-:S04]  /*1160*/  IADD3 R26, P3, R19, UR20, RZ ;  /* 0x00000014131a7c10 */ /* 0x000fc8000ff7e0ff */
        /* <DEDUP_REMOVED lines=19> */
[----:B------:R-:W-:-:S03]  /*12a0*/  IMAD.WIDE.U32 R22, R8, 0x4, R22 ;  /* 0x0000000408167825 */ /* 0x000fc600078e0016 */
[----:B------:R-:W-:Y:S01]  /*12b0*/  IADD3.X R16, R17, UR30, RZ, P3, !PT ;  /* 0x0000001e11107c10 */ /* 0x000fe20009ffe4ff */
[C---:B------:R-:W-:Y:S01]  /*12c0*/  IMAD.SHL.U32 R19, R9.reuse, 0x4, RZ ;  /* 0x0000000409137824 */ /* 0x040fe200078e00ff */
[----:B------:R-:W-:Y:S02]  /*12d0*/  IADD3 R108, P3, R22, R10, RZ ;  /* 0x0000000a166c7210 */ /* 0x000fe40007f7e0ff */
[----:B------:R-:W-:-:S03]  /*12e0*/  SHF.L.U64.HI R16, R9, 0x2, R16 ;  /* 0x0000000209107819 */ /* 0x000fc60000010210 */
[----:B------:R-:W-:Y:S01]  /*12f0*/  IMAD.X R109, R23, 0x1, R7, P3 ;  /* 0x00000001176d7824 */ /* 0x000fe200018e0607 */
[----:B------:R-:W-:Y:S01]  /*1300*/  IADD3 R26, P3, R19, UR20, RZ ;  /* 0x00000014131a7c10 */ /* 0x000fe2000ff7e0ff */
[----:B------:R-:W5:Y:S03]  /*1310*/  LDG.E.EL.64 R22, desc[UR10][R32.64+0x10] ;  /* 0x0000100a20167981 */ /* 0x000f66000c2e1b00 */
        /* <DEDUP_REMOVED lines=15> */
[----:B------:R-:W-:Y:S01]  /*1410*/  IMAD.WIDE.U32 R50, R8, 0x4, R50 ;  /* 0x0000000408327825 */ /* 0x000fe200078e0032 */
[----:B--2---:R-:W-:-:S03]  /*1420*/  SHF.R.U32.HI R9, RZ, 0x1d, R25 ;  /* 0x0000001dff097819 */ /* 0x004fc60000011619 */
[----:B------:R-:W-:Y:S01]  /*1430*/  IMAD.X R125, R27, 0x1, R21, P3 ;  /* 0x000000011b7d7824 */ /* 0x000fe200018e0615 */
[----:B------:R-:W-:Y:S01]  /*1440*/  IADD3 R114, P3, R50, R10, RZ ;  /* 0x0000000a32727210 */ /* 0x000fe20007f7e0ff */
[C---:B------:R-:W-:Y:S01]  /*1450*/  IMAD.SHL.U32 R58, R6.reuse, 0x4, RZ ;  /* 0x00000004063a7824 */ /* 0x040fe200078e00ff */
[----:B------:R-:W-:Y:S01]  /*1460*/  LOP3.LUT R9, R9, 0x4, RZ, 0xc0, !PT ;  /* 0x0000000409097812 */ /* 0x000fe200078ec0ff */
[----:B------:R-:W2:Y:S02]  /*1470*/  LDG.E.EL.64 R26, desc[UR10][R34.64+0x10] ;  /* 0x0000100a221a7981 */ /* 0x000ea4000c2e1b00 */
[----:B------:R-:W-:Y:S01]  /*1480*/  IMAD.X R115, R51, 0x1, R7, P3 ;  /* 0x0000000133737824 */ /* 0x000fe200018e0607 */
[----:B------:R-:W-:Y:S02]  /*1490*/  IADD3 R9, P3, R24, R9, RZ ;  /* 0x0000000918097210 */ /* 0x000fe40007f7e0ff */
[----:B------:R-:W-:-:S03]  /*14a0*/  SHF.L.U64.HI R53, R6, 0x2, R13 ;  /* 0x0000000206357819 */ /* 0x000fc6000001020d */
[----:B------:R-:W-:Y:S01]  /*14b0*/  IMAD.X R13, RZ, RZ, R25, P3 ;  /* 0x000000ffff0d7224 */ /* 0x000fe200018e0619 */
[----:B------:R-:W-:-:S05]  /*14c0*/  IADD3 R6, P3, R58, R9, RZ ;  /* 0x000000093a067210 */ /* 0x000fca0007f7e0ff */
[----:B------:R-:W-:Y:S02]  /*14d0*/  IMAD.X R19, R53, 0x1, R13, P3 ;  /* 0x0000000135137824 */ /* 0x000fe400018e060d */
[----:B------:R-:W-:-:S03]  /*14e0*/  IMAD.SHL.U32 R16, R6, 0x4, RZ ;  /* 0x0000000406107824 */ /* 0x000fc600078e00ff */
[----:B------:R-:W-:Y:S02]  /*14f0*/  SHF.L.U64.HI R19, R6, 0x2, R19 ;  /* 0x0000000206137819 */ /* 0x000fe40000010213 */
        /* <DEDUP_REMOVED lines=12> */
[----:B------:R-:W-:-:S04]  /*15c0*/  IADD3 R50, P3, R16, UR26, RZ ;  /* 0x0000001a10327c10 */ /* 0x000fc8000ff7e0ff */
[----:B------:R-:W-:-:S03]  /*15d0*/  IADD3.X R51, R19, UR27, RZ, P3, !PT ;  /* 0x0000001b13337c10 */ /* 0x000fc60009ffe4ff */
[----:B------:R-:W-:Y:S01]  /*15e0*/  IMAD.WIDE.U32 R50, R8, 0x4, R50 ;  /* 0x0000000408327825 */ /* 0x000fe200078e0032 */
[----:B---3--:R-:W-:-:S03]  /*15f0*/  SHF.R.U32.HI R19, RZ, 0x1d, R29 ;  /* 0x0000001dff137819 */ /* 0x008fc6000001161d */
[----:B------:R-:W-:Y:S01]  /*1600*/  IMAD.WIDE R24, R222, 0x4, R24 ;  /* 0x00000004de187825 */ /* 0x000fe200078e0218 */
[----:B------:R-:W-:Y:S02]  /*1610*/  IADD3 R94, P3, R50, R10, RZ ;  /* 0x0000000a325e7210 */ /* 0x000fe40007f7e0ff */
[----:B------:R-:W-:-:S03]  /*1620*/  LOP3.LUT R19, R19, 0x4, RZ, 0xc0, !PT ;  /* 0x0000000413137812 */ /* 0x000fc600078ec0ff */
[----:B------:R-:W-:Y:S01]  /*1630*/  IMAD.X R95, R51, 0x1, R7, P3 ;  /* 0x00000001335f7824 */ /* 0x000fe200018e0607 */
[----:B------:R-:W-:-:S05]  /*1640*/  IADD3 R74, P3, R24, R14, RZ ;  /* 0x0000000e184a7210 */ /* 0x000fca0007f7e0ff */
[----:B------:R-:W-:Y:S01]  /*1650*/  IMAD.X R75, R25, 0x1, R21, P3 ;  /* 0x00000001194b7824 */ /* 0x000fe200018e0615 */
[----:B------:R-:W-:-:S05]  /*1660*/  IADD3 R24, P3, R28, R19, RZ ;  /* 0x000000131c187210 */ /* 0x000fca0007f7e0ff */
        /* <DEDUP_REMOVED lines=22> */
[----:B----4-:R-:W-:-:S03]  /*17d0*/  SHF.R.U32.HI R19, RZ, 0x1d, R49 ;  /* 0x0000001dff137819 */ /* 0x010fc60000011631 */
[----:B------:R-:W-:Y:S01]  /*17e0*/  IMAD.X R155, R51, 0x1, R21, P3 ;  /* 0x00000001339b7824 */ /* 0x000fe200018e0615 */
[----:B------:R-:W-:Y:S01]  /*17f0*/  IADD3 R88, P3, R54, R10, RZ ;  /* 0x0000000a36587210 */ /* 0x000fe20007f7e0ff */
[----:B------:R-:W3:Y:S01]  /*1800*/  LDG.E.EL.64 R50, desc[UR10][R38.64+0x10] ;  /* 0x0000100a26327981 */ /* 0x000ee2000c2e1b00 */
[----:B------:R-:W-:-:S03]  /*1810*/  LOP3.LUT R19, R19, 0x4, RZ, 0xc0, !PT ;  /* 0x0000000413137812 */ /* 0x000fc600078ec0ff */
        /* <DEDUP_REMOVED lines=24> */
[----:B-----5:R-:W-:-:S03]  /*19a0*/  SHF.R.U32.HI R229, RZ, 0x1d, R41 ;  /* 0x0000001dffe57819 */ /* 0x020fc60000011629 */
[----:B------:R-:W-:Y:S01]  /*19b0*/  IMAD.X R163, R49, 0x1, R21, P3 ;  /* 0x0000000131a37824 */ /* 0x000fe200018e0615 */
[----:B------:R-:W-:Y:S02]  /*19c0*/  IADD3 R68, P3, R54, R10, RZ ;  /* 0x0000000a36447210 */ /* 0x000fe40007f7e0ff */
[----:B------:R-:W-:-:S03]  /*19d0*/  LOP3.LUT R229, R229, 0x4, RZ, 0xc0, !PT ;  /* 0x00000004e5e57812 */ /* 0x000fc600078ec0ff */
[----:B------:R-:W-:Y:S01]  /*19e0*/  IMAD.X R69, R55, 0x1, R7, P3 ;  /* 0x0000000137457824 */ /* 0x000fe200018e0607 */
[----:B------:R-:W-:Y:S01]  /*19f0*/  IADD3 R229, P3, R40, R229, RZ ;  /* 0x000000e528e57210 */ /* 0x000fe20007f7e0ff */
[----:B------:R-:W4:Y:S04]  /*1a00*/  LDG.E.EL.64 R54, desc[UR10][R32.64+0x20] ;  /* 0x0000200a20367981 */ /* 0x000f28000c2e1b00 */
        /* <DEDUP_REMOVED lines=22> */
[----:B------:R-:W-:-:S03]  /*1b70*/  SHF.R.U32.HI R29, RZ, 0x1d, R23 ;  /* 0x0000001dff1d7819 */ /* 0x000fc60000011617 */
[----:B------:R-:W-:Y:S01]  /*1b80*/  IMAD.X R165, R59, 0x1, R21, P3 ;  /* 0x000000013ba57824 */ /* 0x000fe200018e0615 */
[----:B------:R-:W-:Y:S02]  /*1b90*/  IADD3 R198, P3, R60, R10, RZ ;  /* 0x0000000a3cc67210 */ /* 0x000fe40007f7e0ff */
[----:B------:R-:W-:-:S03]  /*1ba0*/  LOP3.LUT R29, R29, 0x4, RZ, 0xc0, !PT ;  /* 0x000000041d1d7812 */ /* 0x000fc600078ec0ff */
[----:B------:R-:W-:Y:S01]  /*1bb0*/  IMAD.X R199, R61, 0x1, R7, P3 ;  /* 0x000000013dc77824 */ /* 0x000fe200018e0607 */
[----:B------:R-:W-:Y:S01]  /*1bc0*/  IADD3 R29, P3, R22, R29, RZ ;  /* 0x0000001d161d7210 */ /* 0x000fe20007f7e0ff */
[C---:B------:R-:W-:Y:S01]  /*1bd0*/  IMAD.SHL.U32 R22, R11.reuse, 0x4, RZ ;  /* 0x000000040b167824 */ /* 0x040fe200078e00ff */
[----:B------:R-:W-:-:S03]  /*1be0*/  SHF.L.U64.HI R76, R11, 0x2, R52 ;  /* 0x000000020b4c7819 */ /* 0x000fc60000010234 */
[----:B------:R-:W-:Y:S01]  /*1bf0*/  IMAD.X R23, RZ, RZ, R23, P3 ;  /* 0x000000ffff177224 */ /* 0x000fe200018e0617 */
[----:B------:R-:W-:-:S05]  /*1c00*/  IADD3 R11, P3, R22, R29, RZ ;  /* 0x0000001d160b7210 */ /* 0x000fca0007f7e0ff */
[----:B------:R-:W-:Y:S02]  /*1c10*/  IMAD.X R52, R76, 0x1, R23, P3 ;  /* 0x000000014c347824 */ /* 0x000fe400018e0617 */
[----:B------:R-:W-:-:S03]  /*1c20*/  IMAD.SHL.U32 R62, R11, 0x4, RZ ;  /* 0x000000040b3e7824 */ /* 0x000fc600078e00ff */
[----:B------:R-:W-:Y:S02]  /*1c30*/  SHF.L.U64.HI R11, R11, 0x2, R52 ;  /* 0x000000020b0b7819 */ /* 0x000fe40000010234 */
        /* <DEDUP_REMOVED lines=20> */
[----:B------:R-:W-:Y:S02]  /*1d80*/  IADD3 R62, P3, R62, R10, RZ ;  /* 0x0000000a3e3e7210 */ /* 0x000fe40007f7e0ff */
        /* <DEDUP_REMOVED lines=18> */
[----:B------:R-:W-:Y:S01]  /*1eb0*/  IADD3 R60, P3, R72, UR24, RZ ;  /* 0x00000018483c7c10 */ /* 0x000fe2000ff7e0ff */
[----:B------:R-:W2:Y:S03]  /*1ec0*/  LDG.E.EL.64 R70, desc[UR10][R38.64+0x20] ;  /* 0x0000200a26467981 */ /* 0x000ea6000c2e1b00 */
        /* <DEDUP_REMOVED lines=34> */
[----:B---3--:R-:W-:-:S03]  /*20f0*/  SHF.R.U32.HI R231, RZ, 0x1d, R51 ;  /* 0x0000001dffe77819 */ /* 0x008fc60000011633 */
        /* <DEDUP_REMOVED lines=29> */
[----:B------:R-:W-:Y:S02]  /*22d0*/  IADD3 R202, P3, R56, R10, RZ ;  /* 0x0000000a38ca7210 */ /* 0x000fe40007f7e0ff */
[----:B------:R-:W-:Y:S01]  /*22e0*/  LOP3.LUT R27, R27, 0x4, RZ, 0xc0, !PT ;  /* 0x000000041b1b7812 */ /* 0x000fe200078ec0ff */
[C---:B0-----:R-:W-:Y:S02]  /*22f0*/  IMAD.SHL.U32 R0, R242.reuse, 0x4, RZ ;  /* 0x00000004f2007824 */ /* 0x041fe400078e00ff */
        /* <DEDUP_REMOVED lines=53> */
[----:B------:R-:W-:Y:S01]  /*2650*/  SHF.R.U32.HI R225, RZ, 0x1d, R67 ;  /* 0x0000001dffe17819 */ /* 0x000fe20000011643 */
[----:B------:R-:W-:Y:S02]  /*2660*/  USHF.R.U32.HI UR8, URZ, 0x1d, UR7 ;  /* 0x0000001d3f087899 */ /* 0x000fe40008011607 */
[----:B------:R-:W-:Y:S01]  /*2670*/  IMAD.X R57, R57, 0x1, R21, P3 ;  /* 0x0000000139397824 */ /* 0x000fe200018e0615 */
[----:B------:R-:W-:Y:S02]  /*2680*/  IADD3 R52, P3, R52, R10, RZ ;  /* 0x0000000a34347210 */ /* 0x000fe40007f7e0ff */
[----:B------:R-:W-:Y:S01]  /*2690*/  LOP3.LUT R225, R225, 0x4, RZ, 0xc0, !PT ;  /* 0x00000004e1e17812 */ /* 0x000fe200078ec0ff */
[----:B------:R-:W-:-:S02]  /*26a0*/  ULOP3.LUT UR8, UR8, 0x4, URZ, 0xc0, !UPT ;  /* 0x0000000408087892 */ /* 0x000fc4000f8ec03f */
[----:B------:R-:W-:Y:S01]  /*26b0*/  IMAD.X R53, R53, 0x1, R7, P3 ;  /* 0x0000000135357824 */ /* 0x000fe200018e0607 */
[----:B------:R-:W-:Y:S01]  /*26c0*/  IADD3 R225, P3, R66, R225, RZ ;  /* 0x000000e142e17210 */ /* 0x000fe20007f7e0ff */
[----:B------:R-:W-:-:S04]  /*26d0*/  UIADD3 UR8, UP0, UR6, UR8, URZ ;  /* 0x0000000806087290 */ /* 0x000fc8000ff1e03f */
[----:B------:R-:W-:Y:S01]  /*26e0*/  IMAD.X R224, RZ, RZ, R67, P3 ;  /* 0x000000ffffe07224 */ /* 0x000fe200018e0643 */
[----:B------:R-:W-:Y:S01]  /*26f0*/  UIADD3.X UR9, URZ, UR7, URZ, UP0, !UPT ;  /* 0x000000073f097290 */ /* 0x000fe200087fe43f */
[----:B------:R-:W-:Y:S01]  /*2700*/  IADD3 R235, P3, R225, R0, RZ ;  /* 0x00000000e1eb7210 */ /* 0x000fe20007f7e0ff */
[----:B------:R-:W-:Y:S02]  /*2710*/  USHF.L.U32 UR31, UR8, 0x2, URZ ;  /* 0x00000002081f7899 */ /* 0x000fe4000800063f */
[----:B------:R-:W-:Y:S02]  /*2720*/  USHF.L.U64.HI UR29, UR8, 0x2, UR9 ;  /* 0x00000002081d7899 */ /* 0x000fe40008010209 */
[----:B------:R-:W-:Y:S02]  /*2730*/  IMAD.X R72, R224, 0x1, R242, P3 ;  /* 0x00000001e0487824 */ /* 0x000fe400018e06f2 */
[----:B------:R-:W-:Y:S01]  /*2740*/  IADD3 R66, P3, R9, UR31, RZ ;  /* 0x0000001f09427c10 */ /* 0x000fe2000ff7e0ff */
[----:B------:R-:W-:-:S02]  /*2750*/  IMAD.SHL.U32 R250, R235, 0x4, RZ ;  /* 0x00000004ebfa7824 */ /* 0x000fc400078e00ff */
[----:B------:R-:W-:Y:S02]  /*2760*/  SHF.L.U64.HI R235, R235, 0x2, R72 ;  /* 0x00000002ebeb7819 */ /* 0x000fe40000010248 */
[----:B------:R-:W-:Y:S01]  /*2770*/  IADD3.X R67, R13, UR29, RZ, P3, !PT ;  /* 0x0000001d0d437c10 */ /* 0x000fe20009ffe4ff */
[C---:B------:R-:W-:Y:S01]  /*2780*/  IMAD.SHL.U32 R76, R66.reuse, 0x4, RZ ;  /* 0x00000004424c7824 */ /* 0x040fe200078e00ff */
[----:B------:R-:W-:Y:S02]  /*2790*/  IADD3 R146, P3, R250, UR20, RZ ;  /* 0x00000014fa927c10 */ /* 0x000fe4000ff7e0ff */
[----:B------:R-:W-:Y:S02]  /*27a0*/  SHF.L.U64.HI R72, R66, 0x2, R67 ;  /* 0x0000000242487819 */ /* 0x000fe40000010243 */
[----:B------:R-:W-:Y:S02]  /*27b0*/  IADD3.X R147, R235, UR21, RZ, P3, !PT ;  /* 0x00000015eb937c10 */ /* 0x000fe40009ffe4ff */
[----:B--2---:R-:W-:-:S02]  /*27c0*/  SHF.R.U32.HI R73, RZ, 0x1d, R71 ;  /* 0x0000001dff497819 */ /* 0x004fc40000011647 */
[----:B------:R-:W-:Y:S02]  /*27d0*/  IADD3 R66, P3, R76, UR20, RZ ;  /* 0x000000144c427c10 */ /* 0x000fe4000ff7e0ff */
[----:B------:R-:W-:Y:S02]  /*27e0*/  LOP3.LUT R73, R73, 0x4, RZ, 0xc0, !PT ;  /* 0x0000000449497812 */ /* 0x000fe400078ec0ff */
[----:B------:R-:W-:Y:S02]  /*27f0*/  IADD3.X R67, R72, UR21, RZ, P3, !PT ;  /* 0x0000001548437c10 */ /* 0x000fe40009ffe4ff */
[----:B------:R-:W-:Y:S01]  /*2800*/  IADD3 R234, P3, R70, R73, RZ ;  /* 0x0000004946ea7210 */ /* 0x000fe20007f7e0ff */
[----:B------:R-:W-:-:S04]  /*2810*/  IMAD.WIDE R66, R221, 0x4, R66 ;  /* 0x00000004dd427825 */ /* 0x000fc800078e0242 */
[----:B------:R-:W-:Y:S01]  /*2820*/  IMAD.X R233, RZ, RZ, R71, P3 ;  /* 0x000000ffffe97224 */ /* 0x000fe200018e0647 */
[----:B------:R-:W-:-:S05]  /*2830*/  IADD3 R168, P3, R66, R31, RZ ;  /* 0x0000001f42a87210 */ /* 0x000fca0007f7e0ff */
[----:B------:R-:W-:Y:S01]  /*2840*/  IMAD.X R169, R67, 0x1, R12, P3 ;  /* 0x0000000143a97824 */ /* 0x000fe200018e060c */
[----:B------:R-:W-:-:S04]  /*2850*/  IADD3 R70, P3, R76, UR22, RZ ;  /* 0x000000164c467c10 */ /* 0x000fc8000ff7e0ff */
[----:B------:R-:W-:Y:S02]  /*2860*/  IADD3.X R71, R72, UR23, RZ, P3, !PT ;  /* 0x0000001748477c10 */ /* 0x000fe40009ffe4ff */
[----:B------:R-:W-:Y:S01]  /*2870*/  IADD3 R66, P3, R76, UR24, RZ ;  /* 0x000000184c427c10 */ /* 0x000fe2000ff7e0ff */
[----:B------:R-:W-:Y:S01]  /*2880*/  USHF.R.U32.HI UR8, URZ, 0x1d, UR7 ;  /* 0x0000001d3f087899 */ /* 0x000fe20008011607 */
[----:B------:R-:W-:Y:S02]  /*2890*/  IMAD.WIDE R70, R220, 0x4, R70 ;  /* 0x00000004dc467825 */ /* 0x000fe400078e0246 */
[----:B------:R-:W-:Y:S01]  /*28a0*/  IADD3.X R67, R72, UR25, RZ, P3, !PT ;  /* 0x0000001948437c10 */ /* 0x000fe20009ffe4ff */
[----:B------:R-:W-:Y:S01]  /*28b0*/  ULOP3.LUT UR8, UR8, 0x4, URZ, 0xc0, !UPT ;  /* 0x0000000408087892 */ /* 0x000fe2000f8ec03f */
[----:B------:R-:W-:Y:S01]  /*28c0*/  IADD3 R92, P3, R70, R14, RZ ;  /* 0x0000000e465c7210 */ /* 0x000fe20007f7e0ff */
[----:B------:R-:W-:Y:S02]  /*28d0*/  IMAD.WIDE R66, R222, 0x4, R66 ;  /* 0x00000004de427825 */ /* 0x000fe400078e0242 */
[----:B------:R-:W-:-:S02]  /*28e0*/  UIADD3 UR8, UP0, UR6, UR8, URZ ;  /* 0x0000000806087290 */ /* 0x000fc4000ff1e03f */
[--C-:B------:R-:W-:Y:S02]  /*28f0*/  IMAD.X R93, R71, 0x1, R21.reuse, P3 ;  /* 0x00000001475d7824 */ /* 0x100fe400018e0615 */
[----:B------:R-:W-:Y:S01]  /*2900*/  UIADD3.X UR9, URZ, UR7, URZ, UP0, !UPT ;  /* 0x000000073f097290 */ /* 0x000fe200087fe43f */
[----:B------:R-:W-:Y:S01]  /*2910*/  IADD3 R188, P3, R66, R14, RZ ;  /* 0x0000000e42bc7210 */ /* 0x000fe20007f7e0ff */
[----:B------:R-:W-:Y:S02]  /*2920*/  USHF.L.U32 UR32, UR8, 0x2, URZ ;  /* 0x0000000208207899 */ /* 0x000fe4000800063f */
[----:B------:R-:W-:Y:S02]  /*2930*/  USHF.L.U64.HI UR9, UR8, 0x2, UR9 ;  /* 0x0000000208097899 */ /* 0x000fe40008010209 */
[----:B------:R-:W-:Y:S02]  /*2940*/  IMAD.X R189, R67, 0x1, R21, P3 ;  /* 0x0000000143bd7824 */ /* 0x000fe400018e0615 */
[----:B------:R-:W-:-:S04]  /*2950*/  IADD3 R66, P3, R29, UR32, RZ ;  /* 0x000000201d427c10 */ /* 0x000fc8000ff7e0ff */
[----:B------:R-:W-:Y:S01]  /*2960*/  IADD3.X R67, R23, UR9, RZ, P3, !PT ;  /* 0x0000000917437c10 */ /* 0x000fe20009ffe4ff */
[C---:B------:R-:W-:Y:S01]  /*2970*/  IMAD.SHL.U32 R73, R66.reuse, 0x4, RZ ;  /* 0x0000000442497824 */ /* 0x040fe200078e00ff */
[----:B------:R-:W-:Y:S02]  /*2980*/  IADD3 R70, P3, R76, UR26, RZ ;  /* 0x0000001a4c467c10 */ /* 0x000fe4000ff7e0ff */
[----:B------:R-:W-:Y:S02]  /*2990*/  SHF.L.U64.HI R76, R66, 0x2, R67 ;  /* 0x00000002424c7819 */ /* 0x000fe40000010243 */
[----:B------:R-:W-:Y:S02]  /*29a0*/  IADD3.X R71, R72, UR27, RZ, P3, !PT ;  /* 0x0000001b48477c10 */ /* 0x000fe40009ffe4ff */
        /* <DEDUP_REMOVED lines=25> */
[----:B------:R-:W-:Y:S02]  /*2b40*/  IADD3.X R67, R15, UR7, RZ, P3, !PT ;  /* 0x000000070f437c10 */ /* 0x000fe40009ffe4ff */
[----:B------:R-:W-:Y:S01]  /*2b50*/  IADD3 R70, P3, R73, UR26, RZ ;  /* 0x0000001a49467c10 */ /* 0x000fe2000ff7e0ff */
[C---:B------:R-:W-:Y:S01]  /*2b60*/  IMAD.SHL.U32 R73, R72.reuse, 0x4, RZ ;  /* 0x0000000448497824 */ /* 0x040fe200078e00ff */
        /* <DEDUP_REMOVED lines=56> */
[----:B------:R-:W-:Y:S02]  /*2ef0*/  IADD3 R70, P3, R66, R31, RZ ;  /* 0x0000001f42467210 */ /* 0x000fe40007f7e0ff */
[----:B------:R-:W-:-:S03]  /*2f00*/  CS2R R248, SRZ ;  /* 0x0000000000f87805 */ /* 0x000fc6000001ff00 */
[----:B------:R-:W-:Y:S01]  /*2f10*/  IMAD.X R71, R67, 0x1, R12, P3 ;  /* 0x0000000143477824 */ /* 0x000fe200018e060c */
[----:B------:R-:W-:Y:S02]  /*2f20*/  IADD3 R66, P3, R77, UR22, RZ ;  /* 0x000000164d427c10 */ /* 0x000fe4000ff7e0ff */
[----:B------:R0:W2:Y:S02]  /*2f30*/  @P2 LDG.E.EL R248, desc[UR10][R64.64] ;  /* 0x0000000a40f82981 */ /* 0x0000a4000c2e1900 */
[----:B------:R-:W-:Y:S02]  /*2f40*/  IADD3.X R67, R76, UR23, RZ, P3, !PT ;  /* 0x000000174c437c10 */ /* 0x000fe40009ffe4ff */
[----:B0-----:R-:W-:Y:S01]  /*2f50*/  IADD3 R64, P3, R77, UR24, RZ ;  /* 0x000000184d407c10 */ /* 0x001fe2000ff7e0ff */
        /* <DEDUP_REMOVED lines=9> */
[----:B------:R-:W-:Y:S02]  /*2ff0*/  IADD3 R66, P3, R77, UR26, RZ ;  /* 0x0000001a4d427c10 */ /* 0x000fe4000ff7e0ff */
[C---:B------:R-:W-:Y:S01]  /*3000*/  SHF.L.U64.HI R156, R157.reuse, 0x2, R156 ;  /* 0x000000029d9c7819 */ /* 0x040fe2000001029c */
[----:B------:R-:W-:Y:S01]  /*3010*/  IMAD.SHL.U32 R157, R157, 0x4, RZ ;  /* 0x000000049d9d7824 */ /* 0x000fe200078e00ff */
[----:B------:R-:W-:-:S04]  /*3020*/  IADD3.X R67, R76, UR27, RZ, P3, !PT ;  /* 0x0000001b4c437c10 */ /* 0x000fc80009ffe4ff */
        /* <DEDUP_REMOVED lines=30> */
[----:B------:R-:W-:Y:S01]  /*3210*/  IADD3 R156, P3, R156, R31, RZ ;  /* 0x0000001f9c9c7210 */ /* 0x000fe20007f7e0ff */
[----:B------:R-:W-:Y:S04]  /*3220*/  STL [R1+0xb8], R32 ;  /* 0x0000b82001007387 */ /* 0x000fe80000100800 */
[----:B------:R-:W-:Y:S01]  /*3230*/  IMAD.X R157, R157, 0x1, R12, P3 ;  /* 0x000000019d9d7824 */ /* 0x000fe200018e060c */
[----:B------:R-:W-:Y:S01]  /*3240*/  ISETP.GE.AND P3, PT, R218, 0x80, PT ;  /* 0x00000080da00780c */ /* 0x000fe20003f66270 */
[----:B------:R-:W-:Y:S03]  /*3250*/  STL [R1+0xb4], R33 ;  /* 0x0000b42101007387 */ /* 0x000fe60000100800 */
[----:B------:R-:W-:Y:S01]  /*3260*/  ISETP.LT.AND P5, PT, R2, 0x80, !P3 ;  /* 0x000000800200780c */ /* 0x000fe20005fa1270 */
[----:B------:R-:W-:Y:S04]  /*3270*/  STL [R1+0xc0], R34 ;  /* 0x0000c02201007387 */ /* 0x000fe80000100800 */
[----:B------:R-:W-:Y:S04]  /*3280*/  STL [R1+0xbc], R35 ;  /* 0x0000bc2301007387 */ /* 0x000fe80000100800 */
[----:B------:R-:W-:Y:S04]  /*3290*/  STL [R1+0xc8], R36 ;  /* 0x0000c82401007387 */ /* 0x000fe80000100800 */
[----:B------:R-:W-:Y:S04]  /*32a0*/  STL [R1+0xc4], R37 ;  /* 0x0000c42501007387 */ /* 0x000fe80000100800 */
[----:B------:R-:W-:Y:S04]  /*32b0*/  STL [R1+0xd0], R38 ;  /* 0x0000d02601007387 */ /* 0x000fe80000100800 */
[----:B------:R-:W-:Y:S04]  /*32c0*/  STL [R1+0xcc], R39 ;  /* 0x0000cc2701007387 */ /* 0x000fe80000100800 */
[----:B------:R0:W-:Y:S01]  /*32d0*/  STL [R1+0xd4], R2 ;  /* 0x0000d40201007387 */ /* 0x0001e20000100800 */
[----:B------:R-:W-:Y:S01]  /*32e0*/  CS2R R236, SRZ ;  /* 0x0000000000ec7805 */ /* 0x000fe2000001ff00 */
[----:B------:R-:W-:Y:S01]  /*32f0*/  IMAD.WIDE R146, R221, 0x4, R146 ;  /* 0x00000004dd927825 */ /* 0x000fe200078e0292 */
[----:B------:R-:W-:-:S02]  /*3300*/  CS2R R246, SRZ ;  /* 0x0000000000f67805 */ /* 0x000fc4000001ff00 */
[----:B------:R-:W-:Y:S01]  /*3310*/  CS2R R244, SRZ ;  /* 0x0000000000f47805 */ /* 0x000fe2000001ff00 */
[----:B------:R-:W-:Y:S01]  /*3320*/  IMAD.MOV.U32 R251, RZ, RZ, RZ ;  /* 0x000000fffffb7224 */ /* 0x000fe200078e00ff */
[----:B------:R3:W4:Y:S01]  /*3330*/  @P5 LDG.E.EL R237, desc[UR10][R206.64] ;  /* 0x0000000aceed5981 */ /* 0x000722000c2e1900 */
[----:B0-----:R-:W-:-:S03]  /*3340*/  CS2R R2, SRZ ;  /* 0x0000000000027805 */ /* 0x001fc6000001ff00 */
[----:B------:R-:W5:Y:S04]  /*3350*/  @P5 LDG.E.EL R246, desc[UR10][R44.64] ;  /* 0x0000000a2cf65981 */ /* 0x000f68000c2e1900 */
[----:B------:R-:W2:Y:S04]  /*3360*/  @P2 LDG.E.EL R244, desc[UR10][R42.64] ;  /* 0x0000000a2af42981 */ /* 0x000ea8000c2e1900 */
[----:B------:R-:W2:Y:S04]  /*3370*/  @P5 LDG.E.EL R3, desc[UR10][R110.64] ;  /* 0x0000000a6e035981 */ /* 0x000ea8000c2e1900 */
[----:B------:R-:W3:Y:S04]  /*3380*/  @P5 LDG.E.EL R2, desc[UR10][R118.64] ;  /* 0x0000000a76025981 */ /* 0x000ee8000c2e1900 */
[----:B------:R0:W4:Y:S04]  /*3390*/  @!P1 LDG.E.EL R247, desc[UR10][R148.64] ;  /* 0x0000000a94f79981 */ /* 0x000128000c2e1900 */
[----:B------:R-:W4:Y:S01]  /*33a0*/  @P2 LDG.E.EL R251, desc[UR10][R120.64] ;  /* 0x0000000a78fb2981 */ /* 0x000f22000c2e1900 */
[----:B------:R-:W-:-:S03]  /*33b0*/  IMAD.MOV.U32 R252, RZ, RZ, RZ ;  /* 0x000000fffffc7224 */ /* 0x000fc600078e00ff */
[----:B------:R-:W4:Y:S01]  /*33c0*/  @P2 LDG.E.EL R245, desc[UR10][R130.64] ;  /* 0x0000000a82f52981 */ /* 0x000f22000c2e1900 */
[----:B------:R-:W-:-:S03]  /*33d0*/  CS2R R32, SRZ ;  /* 0x0000000000207805 */ /* 0x000fc6000001ff00 */
[----:B------:R-:W4:Y:S04]  /*33e0*/  @P5 LDG.E.EL R249, desc[UR10][R132.64] ;  /* 0x0000000a84f95981 */ /* 0x000f28000c2e1900 */
[----:B--2---:R-:W-:Y:S04]  /*33f0*/  STL [R1+0x8], R3 ;  /* 0x0000080301007387 */ /* 0x004fe80000100800 */
[----:B---3--:R2:W-:Y:S01]  /*3400*/  STL [R1+0x4], R2 ;  /* 0x0000040201007387 */ /* 0x0085e20000100800 */
[----:B------:R-:W-:Y:S02]  /*3410*/  IADD3 R206, P4, R240, UR22, RZ ;  /* 0x00000016f0ce7c10 */ /* 0x000fe4000ff9e0ff */
[----:B0-----:R-:W-:Y:S01]  /*3420*/  CS2R R148, SRZ ;  /* 0x0000000000947805 */ /* 0x001fe2000001ff00 */
[----:B------:R-:W3:Y:S04]  /*3430*/  @P2 LDG.E.EL R252, desc[UR10][R104.64] ;  /* 0x0000000a68fc2981 */ /* 0x000ee8000c2e1900 */
[----:B------:R-:W3:Y:S01]  /*3440*/  @P5 LDG.E.EL R32, desc[UR10][R58.64] ;  /* 0x0000000a3a205981 */ /* 0x000ee2000c2e1900 */
[----:B--2---:R-:W-:Y:S01]  /*3450*/  IMAD.MOV.U32 R2, RZ, RZ, RZ ;  /* 0x000000ffff027224 */ /* 0x004fe200078e00ff */
[----:B------:R-:W-:-:S02]  /*3460*/  CS2R R38, SRZ ;  /* 0x0000000000267805 */ /* 0x000fc4000001ff00 */
[----:B------:R-:W-:Y:S01]  /*3470*/  CS2R R36, SRZ ;  /* 0x0000000000247805 */ /* 0x000fe2000001ff00 */
[----:B------:R-:W-:Y:S01]  /*3480*/  IMAD.MOV.U32 R34, RZ, RZ, RZ ;  /* 0x000000ffff227224 */ /* 0x000fe200078e00ff */
[----:B------:R-:W2:Y:S04]  /*3490*/  @!P1 LDG.E.EL R33, desc[UR10][R214.64] ;  /* 0x0000000ad6219981 */ /* 0x000ea8000c2e1900 */
[----:B------:R-:W2:Y:S01]  /*34a0*/  @!P1 LDG.E.EL R2, desc[UR10][R108.64] ;  /* 0x0000000a6c029981 */ /* 0x000ea2000c2e1900 */
[----:B------:R-:W-:-:S03]  /*34b0*/  IADD3.X R207, R232, UR23, RZ, P4, !PT ;  /* 0x00000017e8cf7c10 */ /* 0x000fc6000a7fe4ff */
[----:B------:R-:W3:Y:S04]  /*34c0*/  @P2 LDG.E.EL R39, desc[UR10][R92.64] ;  /* 0x0000000a5c272981 */ /* 0x000ee8000c2e1900 */
[----:B------:R-:W3:Y:S04]  /*34d0*/  @!P1 LDG.E.EL R38, desc[UR10][R62.64] ;  /* 0x0000000a3e269981 */ /* 0x000ee8000c2e1900 */
[----:B------:R-:W3:Y:S04]  /*34e0*/  @!P1 LDG.E.EL R37, desc[UR10][R212.64] ;  /* 0x0000000ad4259981 */ /* 0x000ee8000c2e1900 */
[----:B------:R-:W3:Y:S04]  /*34f0*/  @P2 LDG.E.EL R36, desc[UR10][R200.64] ;  /* 0x0000000ac8242981 */ /* 0x000ee8000c2e1900 */
[----:B------:R-:W3:Y:S04]  /*3500*/  @!P1 LDG.E.EL R34, desc[UR10][R138.64] ;  /* 0x0000000a8a229981 */ /* 0x000ee8000c2e1900 */
[----:B--2---:R0:W-:Y:S02]  /*3510*/  STL [R1], R2 ;  /* 0x0000000201007387 */ /* 0x0041e40000100800 */
[----:B0-----:R-:W-:-:S06]  /*3520*/  IMAD.MOV.U32 R2, RZ, RZ, RZ ;  /* 0x000000ffff027224 */ /* 0x001fcc00078e00ff */
[----:B------:R-:W2:Y:S01]  /*3530*/  @P5 LDG.E.EL R2, desc[UR10][R98.64] ;  /* 0x0000000a62025981 */ /* 0x000ea2000c2e1900 */
[----:B------:R-:W-:Y:S01]  /*3540*/  IADD3 R146, P4, R146, R31, RZ ;  /* 0x0000001f92927210 */ /* 0x000fe20007f9e0ff */
[----:B------:R-:W-:-:S04]  /*3550*/  IMAD.WIDE R206, R220, 0x4, R206 ;  /* 0x00000004dcce7825 */ /* 0x000fc800078e02ce */
[----:B------:R-:W-:Y:S01]  /*3560*/  IMAD.X R147, R147, 0x1, R12, P4 ;  /* 0x0000000193937824 */ /* 0x000fe200020e060c */
[----:B--2---:R0:W-:Y:S02]  /*3570*/  STL [R1+0x18], R2 ;  /* 0x0000180201007387 */ /* 0x0041e40000100800 */
[----:B0-----:R-:W-:-:S06]  /*3580*/  IMAD.MOV.U32 R2, RZ, RZ, RZ ;  /* 0x000000ffff027224 */ /* 0x001fcc00078e00ff */
[----:B------:R-:W2:Y:S01]  /*3590*/  @P2 LDG.E.EL R2, desc[UR10][R122.64] ;  /* 0x0000000a7a022981 */ /* 0x000ea2000c2e1900 */
[----:B------:R-:W-:-:S05]  /*35a0*/  IADD3 R206, P4, R206, R14, RZ ;  /* 0x0000000ecece7210 */ /* 0x000fca0007f9e0ff */
[----:B------:R-:W-:Y:S01]  /*35b0*/  IMAD.X R207, R207, 0x1, R21, P4 ;  /* 0x00000001cfcf7824 */ /* 0x000fe200020e0615 */
[----:B------:R-:W-:Y:S01]  /*35c0*/  ISETP.GT.AND P4, PT, R218, 0xbf, !P1 ;  /* 0x000000bfda00780c */ /* 0x000fe20004f84270 */
[----:B--2---:R0:W-:Y:S01]  /*35d0*/  STL [R1+0x10], R2 ;  /* 0x0000100201007387 */ /* 0x0041e20000100800 */
[----:B------:R-:W-:-:S11]  /*35e0*/  IADD3 R218, P6, R240, UR24, RZ ;  /* 0x00000018f0da7c10 */ /* 0x000fd6000ffde0ff */
[----:B------:R-:W2:Y:S04]  /*35f0*/  @P4 LDG.E.EL R236, desc[UR10][R216.64] ;  /* 0x0000000ad8ec4981 */ /* 0x000ea8000c2e1900 */
[----:B------:R3:W2:Y:S01]  /*3600*/  @P4 LDG.E.EL R149, desc[UR10][R140.64] ;  /* 0x0000000a8c954981 */ /* 0x0006a2000c2e1900 */
[----:B0-----:R-:W-:-:S06]  /*3610*/  CS2R R2, SRZ ;  /* 0x0000000000027805 */ /* 0x001fcc000001ff00 */
[----:B------:R-:W2:Y:S01]  /*3620*/  @P4 LDG.E.EL R2, desc[UR10][R124.64] ;  /* 0x0000000a7c024981 */ /* 0x000ea2000c2e1900 */
[----:B------:R-:W-:Y:S02]  /*3630*/  IADD3.X R219, R232, UR25, RZ, P6, !PT ;  /* 0x00000019e8db7c10 */ /* 0x000fe4000b7fe4ff */
[----:B---3--:R-:W-:Y:S01]  /*3640*/  CS2R R140, SRZ ;  /* 0x00000000008c7805 */ /* 0x008fe2000001ff00 */
[----:B------:R-:W3:Y:S04]  /*3650*/  @!P1 LDG.E.EL R3, desc[UR10][R114.64] ;  /* 0x0000000a72039981 */ /* 0x000ee8000c2e1900 */
[----:B--2---:R0:W-:Y:S01]  /*3660*/  STL [R1+0xc], R2 ;  /* 0x00000c0201007387 */ /* 0x0041e20000100800 */
[----:B------:R-:W-:Y:S01]  /*3670*/  IADD3 R216, P6, R240, UR26, RZ ;  /* 0x0000001af0d87c10 */ /* 0x000fe2000ffde0ff */
[----:B------:R-:W-:-:S02]  /*3680*/  IMAD.WIDE R218, R222, 0x4, R218 ;  /* 0x00000004deda7825 */ /* 0x000fc400078e02da */
[----:B------:R-:W2:Y:S01]  /*3690*/  @P4 LDG.E.EL R141, desc[UR10][R102.64] ;  /* 0x0000000a668d4981 */ /* 0x000ea2000c2e1900 */
[----:B------:R-:W-:-:S03]  /*36a0*/  SHF.R.U32.HI R138, RZ, 0x6, R4 ;  /* 0x00000006ff8a7819 */ /* 0x000fc60000011604 */
[----:B------:R-:W2:Y:S01]  /*36b0*/  @!P1 LDG.E.EL R140, desc[UR10][R126.64] ;  /* 0x0000000a7e8c9981 */ /* 0x000ea2000c2e1900 */
[----:B0-----:R-:W-:-:S06]  /*36c0*/  IMAD.MOV.U32 R2, RZ, RZ, RZ ;  /* 0x000000ffff027224 */ /* 0x001fcc00078e00ff */
[----:B------:R-:W2:Y:S04]  /*36d0*/  @P5 LDG.E.EL R2, desc[UR10][R84.64] ;  /* 0x0000000a54025981 */ /* 0x000ea8000c2e1900 */
[----:B--2---:R0:W-:Y:S02]  /*36e0*/  STL [R1+0x7c], R2 ;  /* 0x00007c0201007387 */ /* 0x0041e40000100800 */
[----:B0-----:R-:W-:-:S06]  /*36f0*/  IMAD.MOV.U32 R2, RZ, RZ, RZ ;  /* 0x000000ffff027224 */ /* 0x001fcc00078e00ff */
[----:B------:R-:W2:Y:S04]  /*3700*/  @P2 LDG.E.EL R2, desc[UR10][R184.64] ;  /* 0x0000000ab8022981 */ /* 0x000ea8000c2e1900 */
[----:B--2---:R0:W-:Y:S02]  /*3710*/  STL [R1+0x78], R2 ;  /* 0x0000780201007387 */ /* 0x0041e40000100800 */
[----:B0-----:R-:W-:-:S06]  /*3720*/  IMAD.MOV.U32 R2, RZ, RZ, RZ ;  /* 0x000000ffff027224 */ /* 0x001fcc00078e00ff */
[----:B------:R-:W2:Y:S04]  /*3730*/  @!P1 LDG.E.EL R2, desc[UR10][R94.64] ;  /* 0x0000000a5e029981 */ /* 0x000ea8000c2e1900 */
[----:B--2---:R0:W-:Y:S02]  /*3740*/  STL [R1+0x74], R2 ;  /* 0x0000740201007387 */ /* 0x0041e40000100800 */
[----:B0-----:R-:W-:-:S06]  /*3750*/  IMAD.MOV.U32 R2, RZ, RZ, RZ ;  /* 0x000000ffff027224 */ /* 0x001fcc00078e00ff */
[----:B------:R-:W2:Y:S04]  /*3760*/  @P4 LDG.E.EL R2, desc[UR10][R74.64] ;  /* 0x0000000a4a024981 */ /* 0x000ea8000c2e1900 */
        /* <DEDUP_REMOVED lines=35> */
[----:B------:R-:W2:Y:S01]  /*39a0*/  @P5 LDG.E.EL R2, desc[UR10][R168.64] ;  /* 0x0000000aa8025981 */ /* 0x000ea2000c2e1900 */
[----:B------:R-:W-:Y:S02]  /*39b0*/  IADD3.X R217, R232, UR27, RZ, P6, !PT ;  /* 0x0000001be8d97c10 */ /* 0x000fe4000b7fe4ff */
[----:B------:R-:W-:Y:S01]  /*39c0*/  IADD3 R218, P6, R218, R14, RZ ;  /* 0x0000000edada7210 */ /* 0x000fe20007fde0ff */
[----:B------:R-:W-:-:S04]  /*39d0*/  IMAD.WIDE.U32 R216, R8, 0x4, R216 ;  /* 0x0000000408d87825 */ /* 0x000fc800078e00d8 */
[----:B------:R-:W-:Y:S01]  /*39e0*/  IMAD.X R219, R219, 0x1, R21, P6 ;  /* 0x00000001dbdb7824 */ /* 0x000fe200030e0615 */
[----:B------:R-:W-:Y:S01]  /*39f0*/  IADD3 R216, P6, R216, R10, RZ ;  /* 0x0000000ad8d87210 */ /* 0x000fe20007fde0ff */
[----:B------:R-:W-:-:S04]  /*3a00*/  IMAD.MOV.U32 R232, RZ, RZ, RZ ;  /* 0x000000ffffe87224 */ /* 0x000fc800078e00ff */
[----:B------:R-:W-:Y:S02]  /*3a10*/  IMAD.X R217, R217, 0x1, R7, P6 ;  /* 0x00000001d9d97824 */ /* 0x000fe400030e0607 */
[----:B------:R0:W3:Y:S02]  /*3a20*/  @!P1 LDG.E.EL R232, desc[UR10][R116.64] ;  /* 0x0000000a74e89981 */ /* 0x0000e4000c2e1900 */
[----:B0-----:R-:W-:-:S04]  /*3a30*/  IADD3 R117, P6, R223, UR32, RZ ;  /* 0x00000020df757c10 */ /* 0x001fc8000ffde0ff */
[----:B------:R-:W-:Y:S01]  /*3a40*/  IADD3.X R44, R11, UR9, RZ, P6, !PT ;  /* 0x000000090b2c7c10 */ /* 0x000fe2000b7fe4ff */
[C---:B------:R-:W-:Y:S01]  /*3a50*/  IMAD.SHL.U32 R116, R117.reuse, 0x4, RZ ;  /* 0x0000000475747824 */ /* 0x040fe200078e00ff */
[----:B-1----:R-:W-:Y:S02]  /*3a60*/  IADD3 R42, P6, R250, UR22, RZ ;  /* 0x00000016fa2a7c10 */ /* 0x002fe4000ffde0ff */
[----:B------:R-:W-:Y:S02]  /*3a70*/  SHF.L.U64.HI R117, R117, 0x2, R44 ;  /* 0x0000000275757819 */ /* 0x000fe4000001022c */
[----:B------:R-:W-:Y:S02]  /*3a80*/  IADD3.X R43, R235, UR23, RZ, P6, !PT ;  /* 0x00000017eb2b7c10 */ /* 0x000fe4000b7fe4ff */
[----:B------:R-:W-:Y:S01]  /*3a90*/  IADD3 R44, P6, R116, UR20, RZ ;  /* 0x00000014742c7c10 */ /* 0x000fe2000ffde0ff */
[----:B------:R-:W-:-:S03]  /*3aa0*/  IMAD.WIDE R42, R220, 0x4, R42 ;  /* 0x00000004dc2a7825 */ /* 0x000fc600078e022a */
[----:B------:R-:W-:Y:S02]  /*3ab0*/  IADD3.X R45, R117, UR21, RZ, P6, !PT ;  /* 0x00000015752d7c10 */ /* 0x000fe4000b7fe4ff */
[----:B------:R-:W-:Y:S01]  /*3ac0*/  IADD3 R42, P6, R42, R14, RZ ;  /* 0x0000000e2a2a7210 */ /* 0x000fe20007fde0ff */
[----:B------:R-:W-:-:S04]  /*3ad0*/  IMAD.WIDE R44, R221, 0x4, R44 ;  /* 0x00000004dd2c7825 */ /* 0x000fc800078e022c */
[----:B------:R-:W-:Y:S02]  /*3ae0*/  IMAD.MOV.U32 R240, RZ, RZ, RZ ;  /* 0x000000fffff07224 */ /* 0x000fe400078e00ff */
[----:B------:R-:W-:Y:S01]  /*3af0*/  IMAD.X R43, R43, 0x1, R21, P6 ;  /* 0x000000012b2b7824 */ /* 0x000fe200030e0615 */
[----:B------:R-:W-:-:S03]  /*3b00*/  IADD3 R44, P6, R44, R31, RZ ;  /* 0x0000001f2c2c7210 */ /* 0x000fc60007fde0ff */
[----:B------:R0:W3:Y:S02]  /*3b10*/  @P4 LDG.E.EL R240, desc[UR10][R112.64] ;  /* 0x0000000a70f04981 */ /* 0x0000e4000c2e1900 */
[----:B------:R-:W-:Y:S01]  /*3b20*/  IMAD.X R45, R45, 0x1, R12, P6 ;  /* 0x000000012d2d7824 */ /* 0x000fe200030e060c */
[----:B0-----:R-:W-:-:S04]  /*3b30*/  IADD3 R112, P6, R250, UR26, RZ ;  /* 0x0000001afa707c10 */ /* 0x001fc8000ffde0ff */
        /* <DEDUP_REMOVED lines=15> */
[----:B------:R-:W-:-:S04]  /*3c30*/  IMAD.WIDE.U32 R116, R8, 0x4, R116 ;  /* 0x0000000408747825 */ /* 0x000fc800078e0074 */
[----:B------:R-:W-:Y:S01]  /*3c40*/  IMAD.X R103, R103, 0x1, R21, P6 ;  /* 0x0000000167677824 */ /* 0x000fe200030e0615 */
[----:B------:R-:W-:-:S05]  /*3c50*/  IADD3 R116, P6, R116, R10, RZ ;  /* 0x0000000a74747210 */ /* 0x000fca0007fde0ff */
[----:B------:R-:W-:Y:S01]  /*3c60*/  IMAD.X R117, R117, 0x1, R7, P6 ;  /* 0x0000000175757824 */ /* 0x000fe200030e0607 */
[----:B------:R-:W-:-:S04]  /*3c70*/  IADD3 R120, P6, R250, UR24, RZ ;  /* 0x00000018fa787c10 */ /* 0x000fc8000ffde0ff */
[----:B------:R-:W-:Y:S01]  /*3c80*/  IADD3.X R121, R235, UR25, RZ, P6, !PT ;  /* 0x00000019eb797c10 */ /* 0x000fe2000b7fe4ff */
[----:B------:R-:W-:Y:S01]  /*3c90*/  IMAD.MOV.U32 R235, RZ, RZ, RZ ;  /* 0x000000ffffeb7224 */ /* 0x000fe200078e00ff */
[----:B------:R-:W-:-:S05]  /*3ca0*/  IADD3 R118, P6, R227, UR33, RZ ;  /* 0x00000021e3767c10 */ /* 0x000fca000ffde0ff */
[----:B------:R0:W3:Y:S01]  /*3cb0*/  @!P1 LDG.E.EL R235, desc[UR10][R46.64] ;  /* 0x0000000a2eeb9981 */ /* 0x0000e2000c2e1900 */
[----:B------:R-:W-:Y:S02]  /*3cc0*/  IMAD.SHL.U32 R119, R118, 0x4, RZ ;  /* 0x0000000476777824 */ /* 0x000fe400078e00ff */
[----:B------:R-:W-:Y:S02]  /*3cd0*/  IMAD.MOV.U32 R250, RZ, RZ, RZ ;  /* 0x000000fffffa7224 */ /* 0x000fe400078e00ff */
[----:B------:R-:W-:-:S04]  /*3ce0*/  IMAD.WIDE R120, R222, 0x4, R120 ;  /* 0x00000004de787825 */ /* 0x000fc800078e0278 */
[----:B------:R1:W3:Y:S01]  /*3cf0*/  @P4 LDG.E.EL R250, desc[UR10][R80.64] ;  /* 0x0000000a50fa4981 */ /* 0x0002e2000c2e1900 */
[----:B0-----:R-:W-:-:S04]  /*3d00*/  IADD3.X R46, R226, UR30, RZ, P6, !PT ;  /* 0x0000001ee22e7c10 */ /* 0x001fc8000b7fe4ff */
[----:B------:R-:W-:Y:S02]  /*3d10*/  SHF.L.U64.HI R118, R118, 0x2, R46 ;  /* 0x0000000276767819 */ /* 0x000fe4000001022e */
[----:B------:R-:W-:-:S04]  /*3d20*/  IADD3 R46, P6, R119, UR20, RZ ;  /* 0x00000014772e7c10 */ /* 0x000fc8000ffde0ff */
[----:B------:R-:W-:Y:S02]  /*3d30*/  IADD3.X R47, R118, UR21, RZ, P6, !PT ;  /* 0x00000015762f7c10 */ /* 0x000fe4000b7fe4ff */
[----:B-1----:R-:W-:Y:S01]  /*3d40*/  IADD3 R80, P6, R120, R14, RZ ;  /* 0x0000000e78507210 */ /* 0x002fe20007fde0ff */
[----:B------:R-:W-:Y:S01]  /*3d50*/  IMAD.WIDE R46, R221, 0x4, R46 ;  /* 0x00000004dd2e7825 */ /* 0x000fe200078e022e */
[----:B--2---:R0:W-:Y:S03]  /*3d60*/  STL [R1+0x40], R2 ;  /* 0x0000400201007387 */ /* 0x0041e60000100800 */
[----:B0-----:R-:W-:-:S06]  /*3d70*/  IMAD.MOV.U32 R2, RZ, RZ, RZ ;  /* 0x000000ffff027224 */ /* 0x001fcc00078e00ff */
[----:B------:R-:W2:Y:S01]  /*3d80*/  @!P1 LDG.E.EL R2, desc[UR10][R198.64] ;  /* 0x0000000ac6029981 */ /* 0x000ea2000c2e1900 */
[----:B------:R-:W-:Y:S01]  /*3d90*/  IMAD.X R81, R121, 0x1, R21, P6 ;  /* 0x0000000179517824 */ /* 0x000fe200030e0615 */
[----:B------:R-:W-:-:S05]  /*3da0*/  IADD3 R46, P6, R46, R31, RZ ;  /* 0x0000001f2e2e7210 */ /* 0x000fca0007fde0ff */
[----:B------:R-:W-:Y:S01]  /*3db0*/  IMAD.X R47, R47, 0x1, R12, P6 ;  /* 0x000000012f2f7824 */ /* 0x000fe200030e060c */
[----:B------:R-:W-:-:S04]  /*3dc0*/  IADD3 R108, P6, R225, UR8, RZ ;  /* 0x00000008e16c7c10 */ /* 0x000fc8000ffde0ff */
[----:B------:R-:W-:Y:S01]  /*3dd0*/  IADD3.X R98, R224, UR7, RZ, P6, !PT ;  /* 0x00000007e0627c10 */ /* 0x000fe2000b7fe4ff */
[----:B------:R-:W-:Y:S01]  /*3de0*/  IMAD.SHL.U32 R109, R108, 0x4, RZ ;  /* 0x000000046c6d7824 */ /* 0x000fe200078e00ff */
[----:B------:R-:W-:Y:S01]  /*3df0*/  LOP3.LUT R5, R138, R5, RZ, 0xfc, !PT ;  /* 0x000000058a057212 */ /* 0x000fe200078efcff */
[----:B------:R-:W3:Y:S01]  /*3e00*/  @P5 LDG.E.EL R148, desc[UR10][R46.64] ;  /* 0x0000000a2e945981 */ /* 0x000ee2000c2e1900 */
        /* <DEDUP_REMOVED lines=52> */
[----:B------:R-:W-:Y:S01]  /*4150*/  IADD3.X R108, R241, UR30, RZ, P6, !PT ;  /* 0x0000001ef16c7c10 */ /* 0x000fe2000b7fe4ff */
[----:B------:R-:W-:-:S03]  /*4160*/  IMAD.SHL.U32 R130, R131, 0x4, RZ ;  /* 0x0000000483827824 */ /* 0x000fc600078e00ff */
        /* <DEDUP_REMOVED lines=9> */
[----:B------:R-:W-:Y:S01]  /*4200*/  IADD3 R122, P6, R234, R0, RZ ;  /* 0x00000000ea7a7210 */ /* 0x000fe20007fde0ff */
[----:B------:R-:W-:-:S06]  /*4210*/  IMAD.MOV.U32 R0, RZ, RZ, RZ ;  /* 0x000000ffff007224 */ /* 0x000fcc00078e00ff */
[----:B------:R-:W3:Y:S04]  /*4220*/  @P4 LDG.E.EL R0, desc[UR10][R160.64] ;  /* 0x0000000aa0004981 */ /* 0x000ee8000c2e1900 */
[----:B--2---:R0:W-:Y:S02]  /*4230*/  STL [R1+0xe0], R2 ;  /* 0x0000e00201007387 */ /* 0x0041e40000100800 */
[----:B0-----:R-:W-:-:S06]  /*4240*/  IMAD.MOV.U32 R2, RZ, RZ, RZ ;  /* 0x000000ffff027224 */ /* 0x001fcc00078e00ff */
[----:B------:R-:W2:Y:S04]  /*4250*/  @P2 LDG.E.EL R2, desc[UR10][R172.64] ;  /* 0x0000000aac022981 */ /* 0x000ea8000c2e1900 */
[----:B--2---:R-:W-:Y:S04]  /*4260*/  STL [R1+0xe4], R2 ;  /* 0x0000e40201007387 */ /* 0x004fe80000100800 */
[----:B------:R-:W-:Y:S04]  /*4270*/  STL [R1+0xd8], R39 ;  /* 0x0000d82701007387 */ /* 0x000fe80000100800 */
[----:B---3--:R0:W-:Y:S02]  /*4280*/  STL [R1+0x38], R0 ;  /* 0x0000380001007387 */ /* 0x0081e40000100800 */
[----:B0-----:R-:W-:-:S06]  /*4290*/  IMAD.MOV.U32 R0, RZ, RZ, RZ ;  /* 0x000000ffff007224 */ /* 0x001fcc00078e00ff */
[----:B------:R-:W2:Y:S04]  /*42a0*/  @P4 LDG.E.EL R0, desc[UR10][R188.64] ;  /* 0x0000000abc004981 */ /* 0x000ea8000c2e1900 */
[----:B------:R-:W-:Y:S04]  /*42b0*/  STL [R1+0xe8], R38 ;  /* 0x0000e82601007387 */ /* 0x000fe80000100800 */
[----:B------:R-:W-:Y:S04]  /*42c0*/  STL [R1+0x3c], R32 ;  /* 0x00003c2001007387 */ /* 0x000fe80000100800 */
[----:B------:R-:W-:Y:S01]  /*42d0*/  STL [R1+0xec], R37 ;  /* 0x0000ec2501007387 */ /* 0x000fe20000100800 */
[----:B------:R-:W-:-:S02]  /*42e0*/  IMAD.X R242, R233, 0x1, R242, P6 ;  /* 0x00000001e9f27824 */ /* 0x000fc400030e06f2 */
        /* <DEDUP_REMOVED lines=8> */
[----:B--2---:R-:W-:Y:S04]  /*4370*/  STL [R1+0x34], R0 ;  /* 0x0000340001007387 */ /* 0x004fe80000100800 */
[----:B------:R0:W-:Y:S02]  /*4380*/  STL [R1+0xf0], R36 ;  /* 0x0000f02401007387 */ /* 0x0001e40000100800 */
[----:B0-----:R-:W-:-:S06]  /*4390*/  CS2R R36, SRZ ;  /* 0x0000000000247805 */ /* 0x001fcc000001ff00 */
[----:B------:R-:W2:Y:S01]  /*43a0*/  @P4 LDG.E.EL R37, desc[UR10][R128.64] ;  /* 0x0000000a80254981 */ /* 0x000ea2000c2e1900 */
[----:B------:R-:W-:Y:S01]  /*43b0*/  IMAD.WIDE R108, R220, 0x4, R108 ;  /* 0x00000004dc6c7825 */ /* 0x000fe200078e026c */
[----:B------:R-:W-:Y:S02]  /*43c0*/  CS2R R38, SRZ ;  /* 0x0000000000267805 */ /* 0x000fe4000001ff00 */
[----:B------:R-:W3:Y:S01]  /*43d0*/  @P4 LDG.E.EL R36, desc[UR10][R150.64] ;  /* 0x0000000a96244981 */ /* 0x000ee2000c2e1900 */
[----:B------:R-:W-:Y:S01]  /*43e0*/  IMAD.X R63, R93, 0x1, R12, P6 ;  /* 0x000000015d3f7824 */ /* 0x000fe200030e060c */
[----:B------:R-:W-:Y:S02]  /*43f0*/  IADD3 R92, P6, R108, R14, RZ ;  /* 0x0000000e6c5c7210 */ /* 0x000fe40007fde0ff */
[----:B------:R-:W3:Y:S03]  /*4400*/  @P4 LDG.E.EL R38, desc[UR10][R72.64] ;  /* 0x0000000a48264981 */ /* 0x000ee6000c2e1900 */
[----:B------:R-:W-:Y:S01]  /*4410*/  IMAD.X R93, R109, 0x1, R21, P6 ;  /* 0x000000016d5d7824 */ /* 0x000fe200030e0615 */
[----:B------:R-:W-:Y:S01]  /*4420*/  IADD3 R108, P6, R123, UR22, RZ ;  /* 0x000000167b6c7c10 */ /* 0x000fe2000ffde0ff */
[----:B------:R-:W3:Y:S03]  /*4430*/  @!P1 LDG.E.EL R39, desc[UR10][R100.64] ;  /* 0x0000000a64279981 */ /* 0x000ee6000c2e1900 */
[----:B------:R-:W-:-:S02]  /*4440*/  IADD3.X R109, R122, UR23, RZ, P6, !PT ;  /* 0x000000177a6d7c10 */ /* 0x000fc4000b7fe4ff */
        /* <DEDUP_REMOVED lines=12> */
[----:B------:R-:W-:-:S03]  /*4510*/  IADD3.X R121, R131, UR23, RZ, P6, !PT ;  /* 0x0000001783797c10 */ /* 0x000fc6000b7fe4ff */
[----:B------:R-:W-:-:S04]  /*4520*/  IMAD.WIDE R120, R220, 0x4, R120 ;  /* 0x00000004dc787825 */ /* 0x000fc800078e0278 */
[----:B------:R-:W-:-:S06]  /*4530*/  IMAD.MOV.U32 R2, RZ, RZ, RZ ;  /* 0x000000ffff027224 */ /* 0x000fcc00078e00ff */
[----:B------:R-:W3:Y:S01]  /*4540*/  @P4 LDG.E.EL R2, desc[UR10][R90.64] ;  /* 0x0000000a5a024981 */ /* 0x000ee2000c2e1900 */
[----:B------:R-:W-:-:S06]  /*4550*/  IMAD.MOV.U32 R0, RZ, RZ, RZ ;  /* 0x000000ffff007224 */ /* 0x000fcc00078e00ff */
[----:B------:R-:W3:Y:S04]  /*4560*/  @P5 LDG.E.EL R0, desc[UR10][R208.64] ;  /* 0x0000000ad0005981 */ /* 0x000ee8000c2e1900 */
[----:B--2---:R-:W-:Y:S04]  /*4570*/  STL [R1+0xf4], R37 ;  /* 0x0000f42501007387 */ /* 0x004fe80000100800 */
[----:B------:R0:W-:Y:S02]  /*4580*/  STL [R1+0xf8], R34 ;  /* 0x0000f82201007387 */ /* 0x0001e40000100800 */
[----:B0-----:R-:W-:-:S06]  /*4590*/  CS2R R34, SRZ ;  /* 0x0000000000227805 */ /* 0x001fcc000001ff00 */
[----:B------:R0:W2:Y:S01]  /*45a0*/  @P5 LDG.E.EL R34, desc[UR10][R82.64] ;  /* 0x0000000a52225981 */ /* 0x0000a2000c2e1900 */
[----:B------:R-:W-:Y:S02]  /*45b0*/  IMAD.MOV.U32 R37, RZ, RZ, RZ ;  /* 0x000000ffff257224 */ /* 0x000fe400078e00ff */
[----:B------:R-:W-:Y:S01]  /*45c0*/  IMAD.MOV.U32 R32, RZ, RZ, RZ ;  /* 0x000000ffff207224 */ /* 0x000fe200078e00ff */
[----:B------:R-:W-:Y:S01]  /*45d0*/  CS2R R212, SRZ ;  /* 0x0000000000d47805 */ /* 0x000fe2000001ff00 */
[----:B------:R-:W-:Y:S01]  /*45e0*/  IMAD.SHL.U32 R5, R5, 0x10, RZ ;  /* 0x0000001005057824 */ /* 0x000fe200078e00ff */
[----:B------:R1:W2:Y:S01]  /*45f0*/  @P2 LDG.E.EL R35, desc[UR10][R210.64] ;  /* 0x0000000ad2232981 */ /* 0x0002a2000c2e1900 */
[----:B0-----:R-:W-:-:S03]  /*4600*/  IADD3 R82, P6, R118, R14, RZ ;  /* 0x0000000e76527210 */ /* 0x001fc60007fde0ff */
[----:B------:R0:W2:Y:S02]  /*4610*/  @P5 LDG.E.EL R37, desc[UR10][R70.64] ;  /* 0x0000000a46255981 */ /* 0x0000a4000c2e1900 */
[--C-:B------:R-:W-:Y:S01]  /*4620*/  IMAD.X R83, R119, 0x1, R21.reuse, P6 ;  /* 0x0000000177537824 */ /* 0x100fe200030e0615 */
[----:B------:R-:W-:Y:S01]  /*4630*/  IADD3 R118, P6, R120, R14, RZ ;  /* 0x0000000e78767210 */ /* 0x000fe20007fde0ff */
[----:B------:R0:W2:Y:S04]  /*4640*/  @P2 LDG.E.EL R32, desc[UR10][R96.64] ;  /* 0x0000000a60202981 */ /* 0x0000a8000c2e1900 */
[----:B------:R-:W-:Y:S01]  /*4650*/  IMAD.X R119, R121, 0x1, R21, P6 ;  /* 0x0000000179777824 */ /* 0x000fe200030e0615 */
[----:B------:R-:W-:Y:S01]  /*4660*/  IADD3 R120, P6, R123, UR26, RZ ;  /* 0x0000001a7b787c10 */ /* 0x000fe2000ffde0ff */
[----:B------:R-:W-:Y:S01]  /*4670*/  IMAD.IADD R47, R239, 0x1, R138 ;  /* 0x00000001ef2f7824 */ /* 0x000fe200078e028a */
[----:B------:R-:W2:Y:S02]  /*4680*/  @P5 LDG.E.EL R213, desc[UR10][R44.64] ;  /* 0x0000000a2cd55981 */ /* 0x000ea4000c2e1900 */
[----:B------:R-:W-:-:S02]  /*4690*/  IADD3.X R121, R122, UR27, RZ, P6, !PT ;  /* 0x0000001b7a797c10 */ /* 0x000fc4000b7fe4ff */
[----:B------:R-:W-:Y:S01]  /*46a0*/  IADD3 R122, P6, R106, UR24, RZ ;  /* 0x000000186a7a7c10 */ /* 0x000fe2000ffde0ff */
[----:B------:R-:W-:Y:S01]  /*46b0*/  IMAD.MOV.U32 R46, RZ, RZ, RZ ;  /* 0x000000ffff2e7224 */ /* 0x000fe200078e00ff */
[----:B------:R-:W2:Y:S01]  /*46c0*/  @P2 LDG.E.EL R212, desc[UR10][R110.64] ;  /* 0x0000000a6ed42981 */ /* 0x000ea2000c2e1900 */
[----:B------:R-:W-:Y:S01]  /*46d0*/  IMAD.WIDE.U32 R120, R8, 0x4, R120 ;  /* 0x0000000408787825 */ /* 0x000fe200078e0078 */
[----:B------:R-:W-:Y:S02]  /*46e0*/  IADD3.X R123, R107, UR25, RZ, P6, !PT ;  /* 0x000000196b7b7c10 */ /* 0x000fe4000b7fe4ff */
[----:B---3--:R3:W-:Y:S01]  /*46f0*/  STL [R1+0x30], R0 ;  /* 0x0000300001007387 */ /* 0x0087e20000100800 */
[----:B------:R-:W-:Y:S01]  /*4700*/  IADD3 R120, P6, R120, R10, RZ ;  /* 0x0000000a78787210 */ /* 0x000fe20007fde0ff */
[----:B------:R-:W-:Y:S02]  /*4710*/  IMAD.WIDE R122, R222, 0x4, R122 ;  /* 0x00000004de7a7825 */ /* 0x000fe400078e027a */
[----:B------:R-:W2:Y:S02]  /*4720*/  @P2 LDG.E.EL R46, desc[UR10][R84.64] ;  /* 0x0000000a542e2981 */ /* 0x000ea4000c2e1900 */
[----:B------:R-:W-:Y:S01]  /*4730*/  IMAD.X R121, R121, 0x1, R7, P6 ;  /* 0x0000000179797824 */ /* 0x000fe200030e0607 */
[----:B------:R-:W-:Y:S01]  /*4740*/  IADD3 R122, P6, R122, R14, RZ ;  /* 0x0000000e7a7a7210 */ /* 0x000fe20007fde0ff */
[----:B------:R-:W-:Y:S01]  /*4750*/  IMAD.SHL.U32 R47, R47, 0x10, RZ ;  /* 0x000000102f2f7824 */ /* 0x000fe200078e00ff */
[----:B-1----:R-:W-:Y:S01]  /*4760*/  CS2R R210, SRZ ;  /* 0x0000000000d27805 */ /* 0x002fe2000001ff00 */
[----:B---3--:R-:W-:Y:S01]  /*4770*/  IMAD.MOV.U32 R0, RZ, RZ, RZ ;  /* 0x000000ffff007224 */ /* 0x008fe200078e00ff */
[----:B------:R-:W-:Y:S01]  /*4780*/  CS2R R208, SRZ ;  /* 0x0000000000d07805 */ /* 0x000fe2000001ff00 */
[----:B------:R-:W-:Y:S01]  /*4790*/  IMAD.X R123, R123, 0x1, R21, P6 ;  /* 0x000000017b7b7824 */ /* 0x000fe200030e0615 */
[----:B------:R-:W-:-:S02]  /*47a0*/  IADD3 R128, P6, R234, UR8, RZ ;  /* 0x00000008ea807c10 */ /* 0x000fc4000ffde0ff */
[----:B------:R-:W-:Y:S01]  /*47b0*/  CS2R R200, SRZ ;  /* 0x0000000000c87805 */ /* 0x000fe2000001ff00 */
[----:B------:R-:W3:Y:S01]  /*47c0*/  @P4 LDG.E.EL R211, desc[UR10][R102.64] ;  /* 0x0000000a66d34981 */ /* 0x000ee2000c2e1900 */
[----:B------:R-:W-:Y:S01]  /*47d0*/  IADD3.X R8, R233, UR7, RZ, P6, !PT ;  /* 0x00000007e9087c10 */ /* 0x000fe2000b7fe4ff */
[C---:B------:R-:W-:Y:S02]  /*47e0*/  IMAD.SHL.U32 R129, R128.reuse, 0x4, RZ ;  /* 0x0000000480817824 */ /* 0x040fe400078e00ff */
[----:B------:R-:W2:Y:S01]  /*47f0*/  @P5 LDG.E.EL R0, desc[UR10][R180.64] ;  /* 0x0000000ab4005981 */ /* 0x000ea2000c2e1900 */
[----:B------:R-:W-:Y:S02]  /*4800*/  SHF.L.U64.HI R128, R128, 0x2, R8 ;  /* 0x0000000280807819 */ /* 0x000fe40000010208 */
[----:B------:R-:W-:Y:S01]  /*4810*/  IADD3 R72, P6, R129, UR20, RZ ;  /* 0x0000001481487c10 */ /* 0x000fe2000ffde0ff */
[----:B------:R-:W2:Y:S03]  /*4820*/  @P2 LDG.E.EL R208, desc[UR10][R50.64] ;  /* 0x0000000a32d02981 */ /* 0x000ea6000c2e1900 */
[----:B------:R-:W-:Y:S01]  /*4830*/  IADD3.X R73, R128, UR21, RZ, P6, !PT ;  /* 0x0000001580497c10 */ /* 0x000fe2000b7fe4ff */
[----:B------:R-:W2:Y:S01]  /*4840*/  @P5 LDG.E.EL R200, desc[UR10][R40.64] ;  /* 0x0000000a28c85981 */ /* 0x000ea2000c2e1900 */
[----:B------:R-:W-:Y:S01]  /*4850*/  IADD3 R100, P6, R124, UR24, RZ ;  /* 0x000000187c647c10 */ /* 0x000fe2000ffde0ff */
[----:B------:R-:W-:-:S03]  /*4860*/  IMAD.WIDE R72, R221, 0x4, R72 ;  /* 0x00000004dd487825 */ /* 0x000fc600078e0248 */
[----:B------:R-:W-:Y:S01]  /*4870*/  IADD3.X R101, R125, UR25, RZ, P6, !PT ;  /* 0x000000197d657c10 */ /* 0x000fe2000b7fe4ff */
[----:B------:R-:W2:Y:S01]  /*4880*/  @!P1 LDG.E.EL R210, desc[UR10][R116.64] ;  /* 0x0000000a74d29981 */ /* 0x000ea2000c2e1900 */
[----:B0-----:R-:W-:Y:S01]  /*4890*/  IADD3 R70, P6, R72, R31, RZ ;  /* 0x0000001f48467210 */ /* 0x001fe20007fde0ff */
[----:B------:R-:W-:-:S04]  /*48a0*/  IMAD.WIDE R100, R222, 0x4, R100 ;  /* 0x00000004de647825 */ /* 0x000fc800078e0264 */
[----:B------:R-:W-:Y:S01]  /*48b0*/  IMAD.MOV.U32 R184, RZ, RZ, RZ ;  /* 0x000000ffffb87224 */ /* 0x000fe200078e00ff */
[----:B------:R-:W-:Y:S01]  /*48c0*/  CS2R R214, SRZ ;  /* 0x0000000000d67805 */ /* 0x000fe2000001ff00 */
[----:B------:R-:W-:Y:S01]  /*48d0*/  IMAD.X R71, R73, 0x1, R12, P6 ;  /* 0x0000000149477824 */ /* 0x000fe200030e060c */
[----:B------:R-:W-:Y:S01]  /*48e0*/  IADD3 R72, P6, R100, R14, RZ ;  /* 0x0000000e64487210 */ /* 0x000fe20007fde0ff */
[----:B------:R-:W-:Y:S01]  /*48f0*/  UIMAD.WIDE.U32 UR6, UR5, 0x8, UR16 ;  /* 0x00000008050678a5 */ /* 0x000fe2000f8e0010 */
[----:B------:R-:W-:Y:S01]  /*4900*/  IMAD.SHL.U32 R8, R138, 0x10, RZ ;  /* 0x000000108a087824 */ /* 0x000fe200078e00ff */
[----:B------:R-:W2:Y:S02]  /*4910*/  @P2 LDG.E.EL R184, desc[UR10][R86.64] ;  /* 0x0000000a56b82981 */ /* 0x000ea4000c2e1900 */
[----:B------:R-:W-:Y:S01]  /*4920*/  IMAD.X R73, R101, 0x1, R21, P6 ;  /* 0x0000000165497824 */ /* 0x000fe200030e0615 */
[----:B------:R-:W-:Y:S01]  /*4930*/  IADD3 R90, P6, R129, UR22, RZ ;  /* 0x00000016815a7c10 */ /* 0x000fe2000ffde0ff */
[----:B------:R0:W2:Y:S03]  /*4940*/  @!P1 LDG.E.EL R214, desc[UR10][R178.64] ;  /* 0x0000000ab2d69981 */ /* 0x0000a6000c2e1900 */
[----:B------:R-:W-:Y:S01]  /*4950*/  IADD3.X R91, R128, UR23, RZ, P6, !PT ;  /* 0x00000017805b7c10 */ /* 0x000fe2000b7fe4ff */
[----:B------:R1:W2:Y:S02]  /*4960*/  @P4 LDG.E.EL R215, desc[UR10][R174.64] ;  /* 0x0000000aaed74981 */ /* 0x0002a4000c2e1900 */
[----:B------:R-:W-:Y:S01]  /*4970*/  IMAD.WIDE R90, R220, 0x4, R90 ;  /* 0x00000004dc5a7825 */ /* 0x000fe200078e025a */
[----:B------:R-:W-:-:S02]  /*4980*/  CS2R R220, SRZ ;  /* 0x0000000000dc7805 */ /* 0x000fc4000001ff00 */
[----:B------:R-:W-:Y:S01]  /*4990*/  CS2R R172, SRZ ;  /* 0x0000000000ac7805 */ /* 0x000fe2000001ff00 */
[----:B------:R-:W2:Y:S04]  /*49a0*/  LDL.LU R185, [R1+0x8] ;  /* 0x0000080001b97983 */ /* 0x000ea80000300800 */
[----:B------:R4:W2:Y:S01]  /*49b0*/  @P4 LDG.E.EL R220, desc[UR10][R218.64] ;  /* 0x0000000adadc4981 */ /* 0x0008a2000c2e1900 */
[----:B------:R-:W-:-:S03]  /*49c0*/  IADD3 R96, P6, R129, UR24, RZ ;  /* 0x0000001881607c10 */ /* 0x000fc6000ffde0ff */
[----:B------:R5:W2:Y:S01]  /*49d0*/  @P2 LDG.E.EL R221, desc[UR10][R206.64] ;  /* 0x0000000acedd2981 */ /* 0x000aa2000c2e1900 */
[----:B0-----:R-:W-:Y:S02]  /*49e0*/  CS2R R178, SRZ ;  /* 0x0000000000b27805 */ /* 0x001fe4000001ff00 */
[----:B-1----:R-:W-:Y:S01]  /*49f0*/  CS2R R174, SRZ ;  /* 0x0000000000ae7805 */ /* 0x002fe2000001ff00 */
[----:B------:R-:W2:Y:S01]  /*4a00*/  @P5 LDG.E.EL R173, desc[UR10][R76.64] ;  /* 0x0000000a4cad5981 */ /* 0x000ea2000c2e1900 */
[----:B----4-:R-:W-:Y:S02]  /*4a10*/  CS2R R218, SRZ ;  /* 0x0000000000da7805 */ /* 0x010fe4000001ff00 */
[----:B------:R-:W-:Y:S01]  /*4a20*/  IADD3.X R97, R128, UR25, RZ, P6, !PT ;  /* 0x0000001980617c10 */ /* 0x000fe2000b7fe4ff */
[----:B------:R-:W4:Y:S04]  /*4a30*/  @P5 LDG.E.EL R178, desc[UR10][R54.64] ;  /* 0x0000000a36b25981 */ /* 0x000f28000c2e1900 */
[----:B------:R0:W2:Y:S04]  /*4a40*/  @!P1 LDG.E.EL R218, desc[UR10][R216.64] ;  /* 0x0000000ad8da9981 */ /* 0x0000a8000c2e1900 */
[----:B------:R-:W2:Y:S01]  /*4a50*/  @!P1 LDG.E.EL R219, desc[UR10][R66.64] ;  /* 0x0000000a42db9981 */ /* 0x000ea2000c2e1900 */
[----:B-----5:R-:W-:-:S03]  /*4a60*/  CS2R R206, SRZ ;  /* 0x0000000000ce7805 */ /* 0x020fc6000001ff00 */
[----:B------:R-:W5:Y:S01]  /*4a70*/  @P4 LDG.E.EL R175, desc[UR10][R56.64] ;  /* 0x0000000a38af4981 */ /* 0x000f62000c2e1900 */
[----:B0-----:R-:W-:Y:S02]  /*4a80*/  CS2R R216, SRZ ;  /* 0x0000000000d87805 */ /* 0x001fe4000001ff00 */
[----:B------:R-:W-:Y:S01]  /*4a90*/  IADD3 R90, P6, R90, R14, RZ ;  /* 0x0000000e5a5a7210 */ /* 0x000fe20007fde0ff */
[----:B------:R-:W-:Y:S01]  /*4aa0*/  IMAD.WIDE R96, R222, 0x4, R96 ;  /* 0x00000004de607825 */ /* 0x000fe200078e0260 */
[----:B------:R-:W2:Y:S04]  /*4ab0*/  @P5 LDG.E.EL R207, desc[UR10][R88.64] ;  /* 0x0000000a58cf5981 */ /* 0x000ea8000c2e1900 */
[----:B------:R0:W2:Y:S04]  /*4ac0*/  @P5 LDG.E.EL R217, desc[UR10][R60.64] ;  /* 0x0000000a3cd95981 */ /* 0x0000a8000c2e1900 */
[----:B------:R1:W2:Y:S04]  /*4ad0*/  @P2 LDG.E.EL R216, desc[UR10][R192.64] ;  /* 0x0000000ac0d82981 */ /* 0x0002a8000c2e1900 */
[----:B------:R1:W2:Y:S01]  /*4ae0*/  @P4 LDG.E.EL R206, desc[UR10][R182.64] ;  /* 0x0000000ab6ce4981 */ /* 0x0002a2000c2e1900 */
[----:B0-----:R-:W-:-:S02]  /*4af0*/  IMAD.U32 R60, RZ, RZ, UR6 ;  /* 0x00000006ff3c7e24 */ /* 0x001fc4000f8e00ff */
[----:B------:R-:W-:Y:S01]  /*4b00*/  IMAD.U32 R61, RZ, RZ, UR7 ;  /* 0x00000007ff3d7e24 */ /* 0x000fe2000f8e00ff */
[----:B------:R-:W2:Y:S01]  /*4b10*/  @!P1 LDG.E.EL R174, desc[UR10][R52.64] ;  /* 0x0000000a34ae9981 */ /* 0x000ea2000c2e1900 */
[----:B------:R-:W-:Y:S01]  /*4b20*/  IMAD.MOV.U32 R166, RZ, RZ, RZ ;  /* 0x000000ffffa67224 */ /* 0x000fe200078e00ff */
[----:B------:R-:W-:Y:S02]  /*4b30*/  CS2R R168, SRZ ;  /* 0x0000000000a87805 */ /* 0x000fe4000001ff00 */
[----:B------:R-:W-:Y:S02]  /*4b40*/  CS2R R162, SRZ ;  /* 0x0000000000a27805 */ /* 0x000fe4000001ff00 */
[----:B------:R-:W-:Y:S01]  /*4b50*/  CS2R R160, SRZ ;  /* 0x0000000000a07805 */ /* 0x000fe2000001ff00 */
[----:B------:R-:W2:Y:S01]  /*4b60*/  LDG.E.EL.64 R60, desc[UR10][R60.64] ;  /* 0x0000000a3c3c7981 */ /* 0x000ea2000c2e1b00 */
[----:B------:R-:W-:Y:S01]  /*4b70*/  IMAD.X R91, R91, 0x1, R21, P6 ;  /* 0x000000015b5b7824 */ /* 0x000fe200030e0615 */
[----:B------:R-:W-:-:S02]  /*4b80*/  IADD3 R96, P6, R96, R14, RZ ;  /* 0x0000000e60607210 */ /* 0x000fc40007fde0ff */
[----:B-1----:R-:W-:Y:S01]  /*4b90*/  CS2R R192, SRZ ;  /* 0x0000000000c07805 */ /* 0x002fe2000001ff00 */
[----:B------:R-:W-:Y:S01]  /*4ba0*/  IMAD.MOV.U32 R182, RZ, RZ, RZ ;  /* 0x000000ffffb67224 */ /* 0x000fe200078e00ff */
[----:B------:R-:W3:Y:S01]  /*4bb0*/  @P2 LDG.E.EL R166, desc[UR10][R42.64] ;  /* 0x0000000a2aa62981 */ /* 0x000ee2000c2e1900 */
[----:B------:R-:W-:Y:S01]  /*4bc0*/  IMAD.X R97, R97, 0x1, R21, P6 ;  /* 0x0000000161617824 */ /* 0x000fe200030e0615 */
[----:B------:R-:W-:Y:S02]  /*4bd0*/  IADD3 R100, P6, R130, UR24, RZ ;  /* 0x0000001882647c10 */ /* 0x000fe4000ffde0ff */
[----:B------:R-:W3:Y:S02]  /*4be0*/  @!P1 LDG.E.EL R192, desc[UR10][R134.64] ;  /* 0x0000000a86c09981 */ /* 0x000ee4000c2e1900 */
[----:B------:R-:W-:Y:S02]  /*4bf0*/  IADD3.X R101, R131, UR25, RZ, P6, !PT ;  /* 0x0000001983657c10 */ /* 0x000fe4000b7fe4ff */
[----:B------:R-:W3:Y:S01]  /*4c00*/  @P4 LDG.E.EL R182, desc[UR10][R78.64] ;  /* 0x0000000a4eb64981 */ /* 0x000ee2000c2e1900 */
[----:B------:R-:W-:-:S03]  /*4c10*/  IMAD.WIDE R100, R222, 0x4, R100 ;  /* 0x00000004de647825 */ /* 0x000fc600078e0264 */
[----:B------:R-:W3:Y:S01]  /*4c20*/  @P2 LDG.E.EL R193, desc[UR10][R92.64] ;  /* 0x0000000a5cc12981 */ /* 0x000ee2000c2e1900 */
[----:B------:R-:W-:-:S03]  /*4c30*/  IADD3 R100, P6, R100, R14, RZ ;  /* 0x0000000e64647210 */ /* 0x000fc60007fde0ff */
[----:B------:R-:W3:Y:S02]  /*4c40*/  @P4 LDG.E.EL R169, desc[UR10][R122.64] ;  /* 0x0000000a7aa94981 */ /* 0x000ee4000c2e1900 */
[----:B------:R-:W-:Y:S01]  /*4c50*/  IMAD.X R101, R101, 0x1, R21, P6 ;  /* 0x0000000165657824 */ /* 0x000fe200030e0615 */
[----:B------:R-:W-:Y:S01]  /*4c60*/  IADD3 R106, P6, R106, UR28, RZ ;  /* 0x0000001c6a6a7c10 */ /* 0x000fe2000ffde0ff */
[----:B------:R-:W3:Y:S03]  /*4c70*/  @P4 LDG.E.EL R162, desc[UR10][R80.64] ;  /* 0x0000000a50a24981 */ /* 0x000ee6000c2e1900 */
[----:B------:R-:W-:Y:S01]  /*4c80*/  IADD3.X R107, R107, UR27, RZ, P6, !PT ;  /* 0x0000001b6b6b7c10 */ /* 0x000fe2000b7fe4ff */
[----:B------:R-:W3:Y:S01]  /*4c90*/  @P2 LDG.E.EL R160, desc[UR10][R74.64] ;  /* 0x0000000a4aa02981 */ /* 0x000ee2000c2e1900 */
[----:B------:R-:W-:Y:S01]  /*4ca0*/  IADD3 R124, P6, R124, UR28, RZ ;  /* 0x0000001c7c7c7c10 */ /* 0x000fe2000ffde0ff */
[----:B------:R-:W-:-:S03]  /*4cb0*/  IMAD.WIDE.U32 R106, R8, 0x4, R106 ;  /* 0x00000004086a7825 */ /* 0x000fc600078e006a */
[----:B------:R-:W-:Y:S01]  /*4cc0*/  IADD3.X R125, R125, UR27, RZ, P6, !PT ;  /* 0x0000001b7d7d7c10 */ /* 0x000fe2000b7fe4ff */
[----:B------:R-:W3:Y:S01]  /*4cd0*/  @P5 LDG.E.EL R161, desc[UR10][R98.64] ;  /* 0x0000000a62a15981 */ /* 0x000ee2000c2e1900 */
[----:B------:R-:W-:Y:S01]  /*4ce0*/  IADD3 R126, P6, R106, R10, RZ ;  /* 0x0000000a6a7e7210 */ /* 0x000fe20007fde0ff */
[----:B------:R-:W-:-:S04]  /*4cf0*/  IMAD.WIDE.U32 R124, R8, 0x4, R124 ;  /* 0x00000004087c7825 */ /* 0x000fc800078e007c */
[----:B------:R-:W-:Y:S01]  /*4d00*/  IMAD.MOV.U32 R159, RZ, RZ, RZ ;  /* 0x000000ffff9f7224 */ /* 0x000fe200078e00ff */
[----:B------:R-:W-:Y:S01]  /*4d10*/  CS2R R170, SRZ ;  /* 0x0000000000aa7805 */ /* 0x000fe2000001ff00 */
[--C-:B------:R-:W-:Y:S01]  /*4d20*/  IMAD.X R127, R107, 0x1, R7.reuse, P6 ;  /* 0x000000016b7f7824 */ /* 0x100fe200030e0607 */
[----:B------:R-:W-:Y:S01]  /*4d30*/  IADD3 R124, P6, R124, R10, RZ ;  /* 0x0000000a7c7c7210 */ /* 0x000fe20007fde0ff */
[----:B------:R-:W-:Y:S01]  /*4d40*/  IMAD.MOV.U32 R242, RZ, RZ, RZ ;  /* 0x000000fffff27224 */ /* 0x000fe200078e00ff */
[----:B------:R-:W3:Y:S03]  /*4d50*/  @P4 LDG.E.EL R163, desc[UR10][R72.64] ;  /* 0x0000000a48a34981 */ /* 0x000ee6000c2e1900 */
[----:B------:R-:W-:Y:S01]  /*4d60*/  IMAD.X R125, R125, 0x1, R7, P6 ;  /* 0x000000017d7d7824 */ /* 0x000fe200030e0607 */
[----:B------:R-:W-:Y:S01]  /*4d70*/  IADD3 R66, P6, R129, UR28, RZ ;  /* 0x0000001c81427c10 */ /* 0x000fe2000ffde0ff */
[----:B------:R-:W3:Y:S03]  /*4d80*/  @P4 LDG.E.EL R159, desc[UR10][R48.64] ;  /* 0x0000000a309f4981 */ /* 0x000ee6000c2e1900 */
[----:B------:R-:W-:Y:S01]  /*4d90*/  IADD3.X R67, R128, UR27, RZ, P6, !PT ;  /* 0x0000001b80437c10 */ /* 0x000fe2000b7fe4ff */
[----:B------:R0:W3:Y:S01]  /*4da0*/  @P5 LDG.E.EL R242, desc[UR10][R156.64] ;  /* 0x0000000a9cf25981 */ /* 0x0000e2000c2e1900 */
[----:B------:R-:W-:Y:S01]  /*4db0*/  IADD3 R130, P6, R130, UR28, RZ ;  /* 0x0000001c82827c10 */ /* 0x000fe2000ffde0ff */
[----:B------:R-:W-:-:S03]  /*4dc0*/  IMAD.WIDE.U32 R66, R8, 0x4, R66 ;  /* 0x0000000408427825 */ /* 0x000fc600078e0042 */
[----:B------:R-:W-:Y:S01]  /*4dd0*/  IADD3.X R131, R131, UR27, RZ, P6, !PT ;  /* 0x0000001b83837c10 */ /* 0x000fe2000b7fe4ff */
[----:B------:R-:W3:Y:S01]  /*4de0*/  @!P1 LDG.E.EL R170, desc[UR10][R64.64] ;  /* 0x0000000a40aa9981 */ /* 0x000ee2000c2e1900 */
[----:B------:R-:W-:Y:S01]  /*4df0*/  IADD3 R106, P6, R66, R10, RZ ;  /* 0x0000000a426a7210 */ /* 0x000fe20007fde0ff */
[----:B------:R-:W-:Y:S02]  /*4e00*/  IMAD.WIDE.U32 R130, R8, 0x4, R130 ;  /* 0x0000000408827825 */ /* 0x000fe400078e0082 */
[----:B------:R1:W3:Y:S02]  /*4e10*/  @P2 LDG.E.EL R179, desc[UR10][R114.64] ;  /* 0x0000000a72b32981 */ /* 0x0002e4000c2e1900 */
[--C-:B------:R-:W-:Y:S01]  /*4e20*/  IMAD.X R107, R67, 0x1, R7.reuse, P6 ;  /* 0x00000001436b7824 */ /* 0x100fe200030e0607 */
[----:B------:R-:W-:Y:S01]  /*4e30*/  IADD3 R66, P6, R130, R10, RZ ;  /* 0x0000000a82427210 */ /* 0x000fe20007fde0ff */
[----:B------:R-:W-:Y:S01]  /*4e40*/  IMAD.MOV.U32 R155, RZ, RZ, RZ ;  /* 0x000000ffff9b7224 */ /* 0x000fe200078e00ff */
[----:B------:R-:W-:Y:S01]  /*4e50*/  SEL R252, R252, RZ, P2 ;  /* 0x000000fffcfc7207 */ /* 0x000fe20001000000 */
[----:B------:R-:W-:Y:S01]  /*4e60*/  IMAD.MOV.U32 R164, RZ, RZ, RZ ;  /* 0x000000ffffa47224 */ /* 0x000fe200078e00ff */
[----:B------:R0:W3:Y:S01]  /*4e70*/  @P5 LDG.E.EL R209, desc[UR10][R190.64] ;  /* 0x0000000abed15981 */ /* 0x0000e2000c2e1900 */
[----:B------:R-:W-:-:S02]  /*4e80*/  IMAD.X R67, R131, 0x1, R7, P6 ;  /* 0x0000000183437824 */ /* 0x000fc400030e0607 */
[----:B------:R-:W-:Y:S01]  /*4e90*/  IMAD.MOV.U32 R180, RZ, RZ, RZ ;  /* 0x000000ffffb47224 */ /* 0x000fe200078e00ff */
[----:B------:R-:W-:Y:S01]  /*4ea0*/  SEL R245, R245, RZ, P2 ;  /* 0x000000fff5f57207 */ /* 0x000fe20001000000 */
[----:B------:R-:W3:Y:S01]  /*4eb0*/  @P5 LDG.E.EL R168, desc[UR10][R146.64] ;  /* 0x0000000a92a85981 */ /* 0x000ee2000c2e1900 */
[----:B------:R-:W-:Y:S02]  /*4ec0*/  SEL R140, R140, RZ, !P1 ;  /* 0x000000ff8c8c7207 */ /* 0x000fe40004800000 */
[----:B------:R-:W-:Y:S01]  /*4ed0*/  SEL R251, R251, RZ, P2 ;  /* 0x000000fffbfb7207 */ /* 0x000fe20001000000 */
[----:B------:R-:W3:Y:S01]  /*4ee0*/  @P2 LDG.E.EL R172, desc[UR10][R186.64] ;  /* 0x0000000abaac2981 */ /* 0x000ee2000c2e1900 */
[----:B------:R-:W-:Y:S02]  /*4ef0*/  SEL R148, R148, RZ, P5 ;  /* 0x000000ff94947207 */ /* 0x000fe40002800000 */
[----:B------:R-:W-:Y:S01]  /*4f00*/  CS2R R198, SRZ ;  /* 0x0000000000c67805 */ /* 0x000fe2000001ff00 */
[----:B------:R-:W3:Y:S01]  /*4f10*/  @!P1 LDG.E.EL R201, desc[UR10][R202.64] ;  /* 0x0000000acac99981 */ /* 0x000ee2000c2e1900 */
[----:B--2---:R-:W-:-:S02]  /*4f20*/  R2UR UR7, R61 ;  /* 0x000000003d0772ca */ /* 0x004fc400000e0000 */
[----:B------:R-:W-:Y:S01]  /*4f30*/  R2UR UR6, R60 ;  /* 0x000000003c0672ca */ /* 0x000fe200000e0000 */
[----:B------:R2:W-:Y:S01]  /*4f40*/  STL [R1+0x2c], R0 ;  /* 0x00002c0001007387 */ /* 0x0005e20000100800 */
[----:B0-----:R-:W-:-:S03]  /*4f50*/  CS2R R156, SRZ ;  /* 0x00000000009c7805 */ /* 0x001fc6000001ff00 */
[----:B------:R-:W3:Y:S04]  /*4f60*/  @!P1 LDG.E.EL R155, desc[UR10][R126.64] ;  /* 0x0000000a7e9b9981 */ /* 0x000ee8000c2e1900 */
[----:B------:R-:W3:Y:S02]  /*4f70*/  @!P1 LDG.E.EL R157, desc[UR10][R68.64] ;  /* 0x0000000a449d9981 */ /* 0x000ee4000c2e1900 */
[----:B------:R-:W-:Y:S01]  /*4f80*/  USHF.R.U32.HI UR8, URZ, 0x1d, UR7 ;  /* 0x0000001d3f087899 */ /* 0x000fe20008011607 */
[----:B--2---:R-:W-:Y:S01]  /*4f90*/  IMAD.MOV.U32 R0, RZ, RZ, RZ ;  /* 0x000000ffff007224 */ /* 0x004fe200078e00ff */
[----:B------:R-:W2:Y:S02]  /*4fa0*/  @P5 LDG.E.EL R156, desc[UR10][R62.64] ;  /* 0x0000000a3e9c5981 */ /* 0x000ea4000c2e1900 */
[----:B------:R-:W-:Y:S01]  /*4fb0*/  ULOP3.LUT UR8, UR8, 0x4, URZ, 0xc0, !UPT ;  /* 0x0000000408087892 */ /* 0x000fe2000f8ec03f */
[----:B-1----:R-:W-:Y:S01]  /*4fc0*/  CS2R R114, SRZ ;  /* 0x0000000000727805 */ /* 0x002fe2000001ff00 */
[----:B------:R-:W2:Y:S02]  /*4fd0*/  @!P1 LDG.E.EL R164, desc[UR10][R112.64] ;  /* 0x0000000a70a49981 */ /* 0x000ea4000c2e1900 */
[----:B------:R-:W-:-:S02]  /*4fe0*/  UIADD3 UR8, UP0, UR6, UR8, URZ ;  /* 0x0000000806087290 */ /* 0x000fc4000ff1e03f */
[----:B------:R0:W2:Y:S02]  /*4ff0*/  @P2 LDG.E.EL R0, desc[UR10][R176.64] ;  /* 0x0000000ab0002981 */ /* 0x0000a4000c2e1900 */
[----:B------:R-:W-:Y:S02]  /*5000*/  USHF.L.U32 UR29, UR8, 0x2, URZ ;  /* 0x00000002081d7899 */ /* 0x000fe4000800063f */
[----:B------:R-:W-:Y:S01]  /*5010*/  UIADD3.X UR9, URZ, UR7, URZ, UP0, !UPT ;  /* 0x000000073f097290 */ /* 0x000fe200087fe43f */
[----:B------:R-:W2:Y:S03]  /*5020*/  LDL.LU R167, [R1+0x4] ;  /* 0x0000040001a77983 */ /* 0x000ea60000300800 */
[----:B------:R-:W-:Y:S01]  /*5030*/  USHF.L.U64.HI UR9, UR8, 0x2, UR9 ;  /* 0x0000000208097899 */ /* 0x000fe20008010209 */
[----:B------:R-:W-:Y:S01]  /*5040*/  IADD3 R139, P6, R30, UR29, RZ ;  /* 0x0000001d1e8b7c10 */ /* 0x000fe2000ffde0ff */
[----:B------:R-:W2:Y:S04]  /*5050*/  @!P1 LDG.E.EL R180, desc[UR10][R144.64] ;  /* 0x0000000a90b49981 */ /* 0x000ea8000c2e1900 */
[----:B------:R-:W-:Y:S01]  /*5060*/  IADD3.X R60, R18, UR9, RZ, P6, !PT ;  /* 0x00000009123c7c10 */ /* 0x000fe2000b7fe4ff */
[C---:B------:R-:W-:Y:S01]  /*5070*/  IMAD.SHL.U32 R150, R139.reuse, 0x4, RZ ;  /* 0x000000048b967824 */ /* 0x040fe200078e00ff */
[----:B------:R-:W-:Y:S01]  /*5080*/  @P0 SEL R252, R250, RZ, P4 ;  /* 0x000000fffafc0207 */ /* 0x000fe20002000000 */
[----:B------:R-:W-:Y:S01]  /*5090*/  IMAD.MOV.U32 R191, RZ, RZ, RZ ;  /* 0x000000ffffbf7224 */ /* 0x000fe200078e00ff */
[----:B------:R-:W-:Y:S01]  /*50a0*/  SHF.L.U64.HI R139, R139, 0x2, R60 ;  /* 0x000000028b8b7819 */ /* 0x000fe2000001023c */
[----:B------:R-:W2:Y:S01]  /*50b0*/  @P4 LDG.E.EL R171, desc[UR10][R152.64] ;  /* 0x0000000a98ab4981 */ /* 0x000ea2000c2e1900 */
[----:B------:R-:W-:Y:S01]  /*50c0*/  IADD3 R60, P6, R150, UR20, RZ ;  /* 0x00000014963c7c10 */ /* 0x000fe2000ffde0ff */
[----:B------:R-:W-:Y:S01]  /*50d0*/  USHF.R.U32.HI UR8, URZ, 0x1d, UR7 ;  /* 0x0000001d3f087899 */ /* 0x000fe20008011607 */
[----:B0-----:R-:W-:Y:S01]  /*50e0*/  IMAD.MOV.U32 R177, RZ, RZ, RZ ;  /* 0x000000ffffb17224 */ /* 0x001fe200078e00ff */
[----:B------:R-:W-:-:S02]  /*50f0*/  CS2R R112, SRZ ;  /* 0x0000000000707805 */ /* 0x000fc4000001ff00 */
[----:B------:R-:W-:Y:S01]  /*5100*/  IADD3.X R61, R139, UR21, RZ, P6, !PT ;  /* 0x000000158b3d7c10 */ /* 0x000fe2000b7fe4ff */
[----:B------:R-:W-:Y:S01]  /*5110*/  ULOP3.LUT UR8, UR8, 0x4, URZ, 0xc0, !UPT ;  /* 0x0000000408087892 */ /* 0x000fe2000f8ec03f */
[----:B------:R-:W2:Y:S01]  /*5120*/  @P5 LDG.E.EL R191, desc[UR10][R142.64] ;  /* 0x0000000a8ebf5981 */ /* 0x000ea2000c2e1900 */
[----:B------:R-:W-:-:S03]  /*5130*/  IMAD.WIDE R60, R5, 0x4, R60 ;  /* 0x00000004053c7825 */ /* 0x000fc600078e023c */
[----:B------:R-:W2:Y:S01]  /*5140*/  @P2 LDG.E.EL R177, desc[UR10][R136.64] ;  /* 0x0000000a88b12981 */ /* 0x000ea2000c2e1900 */
[----:B------:R-:W-:Y:S02]  /*5150*/  IADD3 R128, P6, R60, R31, RZ ;  /* 0x0000001f3c807210 */ /* 0x000fe40007fde0ff */
[----:B------:R-:W-:Y:S01]  /*5160*/  @P0 SEL R245, R149, RZ, P4 ;  /* 0x000000ff95f50207 */ /* 0x000fe20002000000 */
[----:B------:R-:W-:Y:S01]  /*5170*/  IMAD.MOV.U32 R147, RZ, RZ, RZ ;  /* 0x000000ffff937224 */ /* 0x000fe200078e00ff */
[----:B------:R-:W-:Y:S01]  /*5180*/  @P0 SEL R251, R141, RZ, P4 ;  /* 0x000000ff8dfb0207 */ /* 0x000fe20002000000 */
[----:B------:R-:W-:Y:S01]  /*5190*/  IMAD.X R129, R61, 0x1, R12, P6 ;  /* 0x000000013d817824 */ /* 0x000fe200030e060c */
[----:B------:R-:W-:Y:S01]  /*51a0*/  IADD3 R60, P6, R150, UR22, RZ ;  /* 0x00000016963c7c10 */ /* 0x000fe2000ffde0ff */
[----:B------:R-:W2:Y:S03]  /*51b0*/  @P2 LDG.E.EL R198, desc[UR10][R194.64] ;  /* 0x0000000ac2c62981 */ /* 0x000ea6000c2e1900 */
[----:B------:R-:W-:Y:S01]  /*51c0*/  IADD3.X R61, R139, UR23, RZ, P6, !PT ;  /* 0x000000178b3d7c10 */ /* 0x000fe2000b7fe4ff */
[----:B------:R-:W2:Y:S02]  /*51d0*/  @P5 LDG.E.EL R199, desc[UR10][R204.64] ;  /* 0x0000000accc75981 */ /* 0x000ea4000c2e1900 */
[----:B------:R-:W-:-:S03]  /*51e0*/  IMAD.WIDE R60, R47, 0x4, R60 ;  /* 0x000000042f3c7825 */ /* 0x000fc600078e023c */
[----:B------:R-:W-:Y:S01]  /*51f0*/  IADD3 R130, P6, R60, R14, RZ ;  /* 0x0000000e3c827210 */ /* 0x000fe20007fde0ff */
[----:B------:R-:W-:-:S04]  /*5200*/  IMAD.IADD R60, R238, 0x1, R138 ;  /* 0x00000001ee3c7824 */ /* 0x000fc800078e028a */
[----:B------:R-:W-:Y:S01]  /*5210*/  IMAD.X R131, R61, 0x1, R21, P6 ;  /* 0x000000013d837824 */ /* 0x000fe200030e0615 */
[----:B------:R-:W-:Y:S01]  /*5220*/  IADD3 R132, P6, R150, UR24, RZ ;  /* 0x0000001896847c10 */ /* 0x000fe2000ffde0ff */
[----:B------:R-:W-:-:S03]  /*5230*/  IMAD.SHL.U32 R60, R60, 0x10, RZ ;  /* 0x000000103c3c7824 */ /* 0x000fc600078e00ff */
        /* <DEDUP_REMOVED lines=11> */
[C---:B------:R-:W-:Y:S02]  /*52f0*/  IMAD.SHL.U32 R111, R44.reuse, 0x4, RZ ;  /* 0x000000042c6f7824 */ /* 0x040fe400078e00ff */
[----:B------:R-:W-:Y:S01]  /*5300*/  IMAD.MOV.U32 R61, RZ, RZ, RZ ;  /* 0x000000ffff3d7224 */ /* 0x000fe200078e00ff */
[----:B------:R-:W-:Y:S02]  /*5310*/  SHF.L.U64.HI R110, R44, 0x2, R45 ;  /* 0x000000022c6e7819 */ /* 0x000fe4000001022d */
[----:B------:R-:W-:-:S03]  /*5320*/  IADD3 R44, P6, R111, UR20, RZ ;  /* 0x000000146f2c7c10 */ /* 0x000fc6000ffde0ff */
[----:B------:R0:W2:Y:S01]  /*5330*/  @P4 LDG.E.EL R61, desc[UR10][R104.64] ;  /* 0x0000000a683d4981 */ /* 0x0000a2000c2e1900 */
[----:B------:R-:W-:-:S03]  /*5340*/  IADD3.X R45, R110, UR21, RZ, P6, !PT ;  /* 0x000000156e2d7c10 */ /* 0x000fc6000b7fe4ff */
[----:B------:R-:W-:Y:S01]  /*5350*/  IMAD.WIDE R44, R5, 0x4, R44 ;  /* 0x00000004052c7825 */ /* 0x000fe200078e022c */
[----:B0-----:R-:W-:-:S04]  /*5360*/  IADD3 R104, P6, R111, UR22, RZ ;  /* 0x000000166f687c10 */ /* 0x001fc8000ffde0ff */
[----:B------:R-:W-:Y:S02]  /*5370*/  IADD3.X R105, R110, UR23, RZ, P6, !PT ;  /* 0x000000176e697c10 */ /* 0x000fe4000b7fe4ff */
[----:B------:R-:W-:Y:S01]  /*5380*/  IADD3 R102, P6, R44, R31, RZ ;  /* 0x0000001f2c667210 */ /* 0x000fe20007fde0ff */
[----:B------:R-:W-:-:S04]  /*5390*/  IMAD.WIDE R104, R47, 0x4, R104 ;  /* 0x000000042f687825 */ /* 0x000fc800078e0268 */
[----:B------:R-:W-:Y:S01]  /*53a0*/  IMAD.X R103, R45, 0x1, R12, P6 ;  /* 0x000000012d677824 */ /* 0x000fe200030e060c */
[----:B------:R-:W-:Y:S01]  /*53b0*/  IADD3 R104, P6, R104, R14, RZ ;  /* 0x0000000e68687210 */ /* 0x000fe20007fde0ff */
[----:B------:R-:W-:-:S04]  /*53c0*/  IMAD.MOV.U32 R44, RZ, RZ, RZ ;  /* 0x000000ffff2c7224 */ /* 0x000fc800078e00ff */
[----:B------:R-:W-:Y:S02]  /*53d0*/  IMAD.X R105, R105, 0x1, R21, P6 ;  /* 0x0000000169697824 */ /* 0x000fe400030e0615 */
[----:B------:R0:W2:Y:S02]  /*53e0*/  @!P1 LDG.E.EL R44, desc[UR10][R94.64] ;  /* 0x0000000a5e2c9981 */ /* 0x0000a4000c2e1900 */
[----:B0-----:R-:W-:-:S04]  /*53f0*/  IADD3 R94, P6, R111, UR24, RZ ;  /* 0x000000186f5e7c10 */ /* 0x001fc8000ffde0ff */
        /* <DEDUP_REMOVED lines=21> */
[----:B------:R-:W-:Y:S01]  /*5550*/  IADD3 R88, P6, R88, R14, RZ ;  /* 0x0000000e58587210 */ /* 0x000fe20007fde0ff */
[----:B------:R-:W-:-:S04]  /*5560*/  IMAD.MOV.U32 R40, RZ, RZ, RZ ;  /* 0x000000ffff287224 */ /* 0x000fc800078e00ff */
[----:B------:R-:W-:Y:S01]  /*5570*/  IMAD.X R89, R89, 0x1, R21, P6 ;  /* 0x0000000159597824 */ /* 0x000fe200030e0615 */
[----:B------:R-:W-:Y:S01]  /*5580*/  IADD3 R116, P6, R138, UR24, RZ ;  /* 0x000000188a747c10 */ /* 0x000fe2000ffde0ff */
[----:B------:R0:W2:Y:S03]  /*5590*/  @P5 LDG.E.EL R40, desc[UR10][R58.64] ;  /* 0x0000000a3a285981 */ /* 0x0000a6000c2e1900 */
[----:B------:R-:W-:Y:S02]  /*55a0*/  IADD3.X R117, R45, UR25, RZ, P6, !PT ;  /* 0x000000192d757c10 */ /* 0x000fe4000b7fe4ff */
[----:B0-----:R-:W-:Y:S01]  /*55b0*/  IADD3 R58, P6, R138, UR28, RZ ;  /* 0x0000001c8a3a7c10 */ /* 0x001fe2000ffde0ff */
        /* <DEDUP_REMOVED lines=15> */
[----:B------:R-:W-:Y:S01]  /*56b0*/  IADD3.X R79, R134, UR25, RZ, P6, !PT ;  /* 0x00000019864f7c10 */ /* 0x000fe2000b7fe4ff */
[----:B------:R-:W-:Y:S01]  /*56c0*/  UIADD3 UR8, UP0, UR6, UR8, URZ ;  /* 0x0000000806087290 */ /* 0x000fe2000ff1e03f */
[----:B------:R-:W-:Y:S01]  /*56d0*/  IADD3 R86, P6, R86, R14, RZ ;  /* 0x0000000e56567210 */ /* 0x000fe20007fde0ff */
[----:B------:R-:W-:Y:S02]  /*56e0*/  IMAD.WIDE R78, R60, 0x4, R78 ;  /* 0x000000043c4e7825 */ /* 0x000fe400078e024e */
[----:B------:R-:W-:Y:S02]  /*56f0*/  UIADD3.X UR9, URZ, UR7, URZ, UP0, !UPT ;  /* 0x000000073f097290 */ /* 0x000fe400087fe43f */
[----:B------:R-:W-:Y:S01]  /*5700*/  USHF.L.U32 UR29, UR8, 0x2, URZ ;  /* 0x00000002081d7899 */ /* 0x000fe2000800063f */
[----:B------:R-:W-:Y:S01]  /*5710*/  IMAD.X R87, R87, 0x1, R21, P6 ;  /* 0x0000000157577824 */ /* 0x000fe200030e0615 */
[----:B------:R-:W-:Y:S01]  /*5720*/  IADD3 R78, P6, R78, R14, RZ ;  /* 0x0000000e4e4e7210 */ /* 0x000fe20007fde0ff */
[----:B------:R-:W-:-:S04]  /*5730*/  USHF.L.U64.HI UR9, UR8, 0x2, UR9 ;  /* 0x0000000208097899 */ /* 0x000fc80008010209 */
[----:B------:R-:W-:Y:S01]  /*5740*/  IMAD.X R79, R79, 0x1, R21, P6 ;  /* 0x000000014f4f7824 */ /* 0x000fe200030e0615 */
[----:B------:R-:W-:-:S04]  /*5750*/  IADD3 R45, P6, R9, UR29, RZ ;  /* 0x0000001d092d7c10 */ /* 0x000fc8000ffde0ff */
[----:B------:R-:W-:Y:S01]  /*5760*/  IADD3.X R41, R13, UR9, RZ, P6, !PT ;  /* 0x000000090d297c10 */ /* 0x000fe2000b7fe4ff */
[C---:B------:R-:W-:Y:S01]  /*5770*/  IMAD.SHL.U32 R56, R45.reuse, 0x4, RZ ;  /* 0x000000042d387824 */ /* 0x040fe200078e00ff */
[----:B------:R-:W-:Y:S01]  /*5780*/  IADD3 R54, P6, R135, UR20, RZ ;  /* 0x0000001487367c10 */ /* 0x000fe2000ffde0ff */
[----:B------:R-:W-:Y:S01]  /*5790*/  USHF.R.U32.HI UR8, URZ, 0x1d, UR7 ;  /* 0x0000001d3f087899 */ /* 0x000fe20008011607 */
[----:B------:R-:W-:Y:S01]  /*57a0*/  SHF.L.U64.HI R45, R45, 0x2, R41 ;  /* 0x000000022d2d7819 */ /* 0x000fe20000010229 */
[----:B------:R-:W2:Y:S01]  /*57b0*/  @P4 LDG.E.EL R115, desc[UR10][R78.64] ;  /* 0x0000000a4e734981 */ /* 0x000ea2000c2e1900 */
        /* <DEDUP_REMOVED lines=11> */
[----:B------:R-:W-:Y:S01]  /*5870*/  IMAD.MOV.U32 R41, RZ, RZ, RZ ;  /* 0x000000ffff297224 */ /* 0x000fe200078e00ff */
[----:B------:R-:W-:Y:S01]  /*5880*/  IADD3 R54, P6, R56, UR24, RZ ;  /* 0x0000001838367c10 */ /* 0x000fe2000ffde0ff */
[----:B------:R-:W-:Y:S01]  /*5890*/  ULOP3.LUT UR8, UR8, 0x4, URZ, 0xc0, !UPT ;  /* 0x0000000408087892 */ /* 0x000fe2000f8ec03f */
[----:B------:R-:W2:Y:S01]  /*58a0*/  @P5 LDG.E.EL R114, desc[UR10][R76.64] ;  /* 0x0000000a4c725981 */ /* 0x000ea2000c2e1900 */
[----:B------:R-:W-:Y:S01]  /*58b0*/  IMAD.WIDE R52, R47, 0x4, R52 ;  /* 0x000000042f347825 */ /* 0x000fe200078e0234 */
[----:B------:R-:W-:Y:S02]  /*58c0*/  IADD3.X R55, R45, UR25, RZ, P6, !PT ;  /* 0x000000192d377c10 */ /* 0x000fe4000b7fe4ff */
[----:B------:R0:W2:Y:S01]  /*58d0*/  @P2 LDG.E.EL R41, desc[UR10][R118.64] ;  /* 0x0000000a76292981 */ /* 0x0000a2000c2e1900 */
[----:B------:R-:W-:Y:S01]  /*58e0*/  IADD3 R136, P6, R52, R14, RZ ;  /* 0x0000000e34887210 */ /* 0x000fe20007fde0ff */
[----:B------:R-:W-:-:S04]  /*58f0*/  IMAD.WIDE R54, R60, 0x4, R54 ;  /* 0x000000043c367825 */ /* 0x000fc800078e0236 */
[----:B------:R-:W-:Y:S01]  /*5900*/  IMAD.X R137, R53, 0x1, R21, P6 ;  /* 0x0000000135897824 */ /* 0x000fe200030e0615 */
[----:B0-----:R-:W-:-:S05]  /*5910*/  IADD3 R118, P6, R54, R14, RZ ;  /* 0x0000000e36767210 */ /* 0x001fca0007fde0ff */
[----:B------:R-:W-:Y:S01]  /*5920*/  IMAD.X R119, R55, 0x1, R21, P6 ;  /* 0x0000000137777824 */ /* 0x000fe200030e0615 */
[----:B------:R-:W-:-:S04]  /*5930*/  IADD3 R52, P6, R56, UR28, RZ ;  /* 0x0000001c38347c10 */ /* 0x000fc8000ffde0ff */
[----:B------:R-:W-:Y:S01]  /*5940*/  IADD3.X R53, R45, UR27, RZ, P6, !PT ;  /* 0x0000001b2d357c10 */ /* 0x000fe2000b7fe4ff */
[----:B------:R-:W-:Y:S01]  /*5950*/  UIADD3 UR8, UP0, UR6, UR8, URZ ;  /* 0x0000000806087290 */ /* 0x000fe2000ff1e03f */
[----:B------:R-:W-:Y:S01]  /*5960*/  IADD3 R45, P6, R24, UR29, RZ ;  /* 0x0000001d182d7c10 */ /* 0x000fe2000ffde0ff */
[----:B------:R-:W2:Y:S03]  /*5970*/  @P4 LDG.E.EL R113, desc[UR10][R118.64] ;  /* 0x0000000a76714981 */ /* 0x000ea6000c2e1900 */
        /* <DEDUP_REMOVED lines=19> */
[----:B------:R-:W-:Y:S01]  /*5ab0*/  IADD3 R74, P6, R52, R10, RZ ;  /* 0x0000000a344a7210 */ /* 0x000fe20007fde0ff */
[----:B------:R-:W-:-:S03]  /*5ac0*/  IMAD.MOV.U32 R42, RZ, RZ, RZ ;  /* 0x000000ffff2a7224 */ /* 0x000fc600078e00ff */
[----:B------:R-:W2:Y:S01]  /*5ad0*/  @P2 LDG.E.EL R112, desc[UR10][R80.64] ;  /* 0x0000000a50702981 */ /* 0x000ea2000c2e1900 */
[----:B------:R-:W-:Y:S01]  /*5ae0*/  IMAD.X R75, R53, 0x1, R7, P6 ;  /* 0x00000001354b7824 */ /* 0x000fe200030e0607 */
[----:B------:R-:W-:Y:S02]  /*5af0*/  IADD3 R52, P6, R54, UR24, RZ ;  /* 0x0000001836347c10 */ /* 0x000fe4000ffde0ff */
[----:B------:R0:W2:Y:S02]  /*5b00*/  @P4 LDG.E.EL R42, desc[UR10][R100.64] ;  /* 0x0000000a642a4981 */ /* 0x0000a4000c2e1900 */
[----:B------:R-:W-:Y:S02]  /*5b10*/  IADD3.X R53, R45, UR25, RZ, P6, !PT ;  /* 0x000000192d357c10 */ /* 0x000fe4000b7fe4ff */
[----:B------:R-:W-:-:S04]  /*5b20*/  IADD3 R57, P6, R16, UR29, RZ ;  /* 0x0000001d10397c10 */ /* 0x000fc8000ffde0ff */
[----:B------:R-:W-:Y:S01]  /*5b30*/  IADD3.X R43, R6, UR9, RZ, P6, !PT ;  /* 0x00000009062b7c10 */ /* 0x000fe2000b7fe4ff */
[----:B------:R-:W-:-:S03]  /*5b40*/  IMAD.SHL.U32 R56, R57, 0x4, RZ ;  /* 0x0000000439387824 */ /* 0x000fc600078e00ff */
[----:B------:R-:W-:Y:S02]  /*5b50*/  SHF.L.U64.HI R57, R57, 0x2, R43 ;  /* 0x0000000239397819 */ /* 0x000fe4000001022b */
[----:B------:R-:W-:Y:S01]  /*5b60*/  IADD3 R48, P6, R56, UR20, RZ ;  /* 0x0000001438307c10 */ /* 0x000fe2000ffde0ff */
[----:B------:R-:W-:-:S03]  /*5b70*/  IMAD.WIDE R52, R60, 0x4, R52 ;  /* 0x000000043c347825 */ /* 0x000fc600078e0234 */
[----:B------:R-:W-:Y:S02]  /*5b80*/  IADD3.X R49, R57, UR21, RZ, P6, !PT ;  /* 0x0000001539317c10 */ /* 0x000fe4000b7fe4ff */
[----:B0-----:R-:W-:Y:S01]  /*5b90*/  IADD3 R100, P6, R52, R14, RZ ;  /* 0x0000000e34647210 */ /* 0x001fe20007fde0ff */
[----:B------:R-:W-:-:S04]  /*5ba0*/  IMAD.WIDE R48, R5, 0x4, R48 ;  /* 0x0000000405307825 */ /* 0x000fc800078e0230 */
[----:B------:R-:W-:Y:S01]  /*5bb0*/  IMAD.X R101, R53, 0x1, R21, P6 ;  /* 0x0000000135657824 */ /* 0x000fe200030e0615 */
[----:B------:R-:W-:-:S05]  /*5bc0*/  IADD3 R98, P6, R48, R31, RZ ;  /* 0x0000001f30627210 */ /* 0x000fca0007fde0ff */
[----:B------:R-:W-:Y:S01]  /*5bd0*/  IMAD.X R99, R49, 0x1, R12, P6 ;  /* 0x0000000131637824 */ /* 0x000fe200030e060c */
[----:B------:R-:W-:Y:S02]  /*5be0*/  IADD3 R52, P6, R56, UR22, RZ ;  /* 0x0000001638347c10 */ /* 0x000fe4000ffde0ff */
[----:B------:R-:W-:Y:S02]  /*5bf0*/  CS2R R48, SRZ ;  /* 0x0000000000307805 */ /* 0x000fe4000001ff00 */
[----:B------:R-:W-:Y:S02]  /*5c00*/  IADD3.X R53, R57, UR23, RZ, P6, !PT ;  /* 0x0000001739357c10 */ /* 0x000fe4000b7fe4ff */
[----:B------:R-:W-:Y:S01]  /*5c10*/  IADD3 R54, P6, R56, UR28, RZ ;  /* 0x0000001c38367c10 */ /* 0x000fe2000ffde0ff */
[----:B------:R-:W-:Y:S01]  /*5c20*/  IMAD.MOV.U32 R45, RZ, RZ, RZ ;  /* 0x000000ffff2d7224 */ /* 0x000fe200078e00ff */
[----:B------:R0:W2:Y:S01]  /*5c30*/  @!P1 LDG.E.EL R48, desc[UR10][R120.64] ;  /* 0x0000000a78309981 */ /* 0x0000a2000c2e1900 */
[----:B------:R-:W-:Y:S01]  /*5c40*/  IMAD.WIDE R52, R47, 0x4, R52 ;  /* 0x000000042f347825 */ /* 0x000fe200078e0234 */
[----:B------:R-:W-:-:S02]  /*5c50*/  IADD3.X R55, R57, UR27, RZ, P6, !PT ;  /* 0x0000001b39377c10 */ /* 0x000fc4000b7fe4ff */
[----:B------:R-:W2:Y:S01]  /*5c60*/  @!P1 LDG.E.EL R49, desc[UR10][R124.64] ;  /* 0x0000000a7c319981 */ /* 0x000ea2000c2e1900 */
[----:B------:R-:W-:-:S03]  /*5c70*/  IMAD.WIDE.U32 R54, R8, 0x4, R54 ;  /* 0x0000000408367825 */ /* 0x000fc600078e0036 */
[----:B------:R1:W2:Y:S01]  /*5c80*/  @P4 LDG.E.EL R45, desc[UR10][R82.64] ;  /* 0x0000000a522d4981 */ /* 0x0002a2000c2e1900 */
[----:B0-----:R-:W-:-:S05]  /*5c90*/  IADD3 R120, P6, R52, R14, RZ ;  /* 0x0000000e34787210 */ /* 0x001fca0007fde0ff */
[----:B------:R-:W-:Y:S01]  /*5ca0*/  IMAD.X R121, R53, 0x1, R21, P6 ;  /* 0x0000000135797824 */ /* 0x000fe200030e0615 */
[----:B-1----:R-:W-:-:S05]  /*5cb0*/  IADD3 R82, P6, R54, R10, RZ ;  /* 0x0000000a36527210 */ /* 0x002fca0007fde0ff */
[----:B------:R-:W-:Y:S01]  /*5cc0*/  IMAD.X R83, R55, 0x1, R7, P6 ;  /* 0x0000000137537824 */ /* 0x000fe200030e0607 */
[----:B------:R-:W-:-:S04]  /*5cd0*/  IADD3 R56, P6, R56, UR24, RZ ;  /* 0x0000001838387c10 */ /* 0x000fc8000ffde0ff */
[----:B------:R-:W-:Y:S02]  /*5ce0*/  IADD3.X R57, R57, UR25, RZ, P6, !PT ;  /* 0x0000001939397c10 */ /* 0x000fe4000b7fe4ff */
[----:B------:R-:W-:-:S04]  /*5cf0*/  IADD3 R69, P6, R229, UR29, RZ ;  /* 0x0000001de5457c10 */ /* 0x000fc8000ffde0ff */
[----:B------:R-:W-:Y:S01]  /*5d00*/  IADD3.X R55, R228, UR9, RZ, P6, !PT ;  /* 0x00000009e4377c10 */ /* 0x000fe2000b7fe4ff */
[C---:B------:R-:W-:Y:S02]  /*5d10*/  IMAD.SHL.U32 R68, R69.reuse, 0x4, RZ ;  /* 0x0000000445447824 */ /* 0x040fe400078e00ff */
[----:B------:R-:W-:Y:S01]  /*5d20*/  IMAD.MOV.U32 R54, RZ, RZ, RZ ;  /* 0x000000ffff367224 */ /* 0x000fe200078e00ff */
[----:B------:R-:W-:Y:S02]  /*5d30*/  SHF.L.U64.HI R69, R69, 0x2, R55 ;  /* 0x0000000245457819 */ /* 0x000fe40000010237 */
[----:B------:R-:W-:Y:S01]  /*5d40*/  IADD3 R62, P6, R68, UR20, RZ ;  /* 0x00000014443e7c10 */ /* 0x000fe2000ffde0ff */
[----:B------:R-:W-:Y:S01]  /*5d50*/  IMAD.WIDE R56, R60, 0x4, R56 ;  /* 0x000000043c387825 */ /* 0x000fe200078e0238 */
[----:B------:R-:W-:Y:S01]  /*5d60*/  CS2R R52, SRZ ;  /* 0x0000000000347805 */ /* 0x000fe2000001ff00 */
[----:B------:R0:W2:Y:S01]  /*5d70*/  @P4 LDG.E.EL R54, desc[UR10][R96.64] ;  /* 0x0000000a60364981 */ /* 0x0000a2000c2e1900 */
[----:B------:R-:W-:-:S04]  /*5d80*/  IADD3.X R63, R69, UR21, RZ, P6, !PT ;  /* 0x00000015453f7c10 */ /* 0x000fc8000b7fe4ff */
[----:B------:R1:W2:Y:S01]  /*5d90*/  @P2 LDG.E.EL R53, desc[UR10][R90.64] ;  /* 0x0000000a5a352981 */ /* 0x0002a2000c2e1900 */
[----:B------:R-:W-:Y:S01]  /*5da0*/  IMAD.WIDE R62, R5, 0x4, R62 ;  /* 0x00000004053e7825 */ /* 0x000fe200078e023e */
[----:B------:R-:W-:Y:S02]  /*5db0*/  USHF.L.U32 UR29, UR8, 0x2, URZ ;  /* 0x00000002081d7899 */ /* 0x000fe4000800063f */
[----:B------:R-:W-:Y:S01]  /*5dc0*/  UIADD3.X UR9, URZ, UR7, URZ, UP0, !UPT ;  /* 0x000000073f097290 */ /* 0x000fe200087fe43f */
[----:B0-----:R-:W-:Y:S01]  /*5dd0*/  IADD3 R96, P6, R56, R14, RZ ;  /* 0x0000000e38607210 */ /* 0x001fe20007fde0ff */
[----:B------:R-:W-:Y:S01]  /*5de0*/  IMAD.MOV.U32 R55, RZ, RZ, RZ ;  /* 0x000000ffff377224 */ /* 0x000fe200078e00ff */
[----:B------:R-:W2:Y:S03]  /*5df0*/  @P5 LDG.E.EL R52, desc[UR10][R70.64] ;  /* 0x0000000a46345981 */ /* 0x000ea6000c2e1900 */
[----:B------:R-:W-:Y:S01]  /*5e00*/  IMAD.X R97, R57, 0x1, R21, P6 ;  /* 0x0000000139617824 */ /* 0x000fe200030e0615 */
[----:B-1----:R-:W-:Y:S01]  /*5e10*/  IADD3 R90, P6, R62, R31, RZ ;  /* 0x0000001f3e5a7210 */ /* 0x002fe20007fde0ff */
[----:B------:R0:W2:Y:S04]  /*5e20*/  @!P1 LDG.E.EL R55, desc[UR10][R66.64] ;  /* 0x0000000a42379981 */ /* 0x0000a8000c2e1900 */
[----:B------:R-:W-:Y:S01]  /*5e30*/  IMAD.X R91, R63, 0x1, R12, P6 ;  /* 0x000000013f5b7824 */ /* 0x000fe200030e060c */
[----:B------:R-:W-:-:S04]  /*5e40*/  IADD3 R64, P6, R68, UR22, RZ ;  /* 0x0000001644407c10 */ /* 0x000fc8000ffde0ff */
[----:B------:R-:W-:Y:S02]  /*5e50*/  IADD3.X R65, R69, UR23, RZ, P6, !PT ;  /* 0x0000001745417c10 */ /* 0x000fe4000b7fe4ff */
[----:B0-----:R-:W-:Y:S01]  /*5e60*/  IADD3 R66, P6, R68, UR24, RZ ;  /* 0x0000001844427c10 */ /* 0x001fe2000ffde0ff */
[----:B------:R-:W-:-:S03]  /*5e70*/  IMAD.WIDE R64, R47, 0x4, R64 ;  /* 0x000000042f407825 */ /* 0x000fc600078e0240 */
[----:B------:R-:W-:Y:S02]  /*5e80*/  IADD3.X R67, R69, UR25, RZ, P6, !PT ;  /* 0x0000001945437c10 */ /* 0x000fe4000b7fe4ff */
[----:B------:R-:W-:Y:S01]  /*5e90*/  IADD3 R126, P6, R64, R14, RZ ;  /* 0x0000000e407e7210 */ /* 0x000fe20007fde0ff */
[----:B------:R-:W-:-:S04]  /*5ea0*/  IMAD.WIDE R66, R60, 0x4, R66 ;  /* 0x000000043c427825 */ /* 0x000fc800078e0242 */
[----:B------:R-:W-:Y:S01]  /*5eb0*/  IMAD.X R127, R65, 0x1, R21, P6 ;  /* 0x00000001417f7824 */ /* 0x000fe200030e0615 */
[----:B------:R-:W-:Y:S02]  /*5ec0*/  IADD3 R124, P6, R66, R14, RZ ;  /* 0x0000000e427c7210 */ /* 0x000fe40007fde0ff */
[----:B------:R-:W-:-:S03]  /*5ed0*/  CS2R R64, SRZ ;  /* 0x0000000000407805 */ /* 0x000fc6000001ff00 */
[----:B------:R-:W-:Y:S01]  /*5ee0*/  IMAD.X R125, R67, 0x1, R21, P6 ;  /* 0x00000001437d7824 */ /* 0x000fe200030e0615 */
[----:B------:R-:W-:Y:S01]  /*5ef0*/  IADD3 R68, P6, R68, UR28, RZ ;  /* 0x0000001c44447c10 */ /* 0x000fe2000ffde0ff */
[----:B------:R-:W-:Y:S01]  /*5f00*/  USHF.L.U64.HI UR9, UR8, 0x2, UR9 ;  /* 0x0000000208097899 */ /* 0x000fe20008010209 */
[----:B------:R0:W2:Y:S02]  /*5f10*/  @P5 LDG.E.EL R65, desc[UR10][R102.64] ;  /* 0x0000000a66415981 */ /* 0x0000a4000c2e1900 */
[----:B------:R-:W-:Y:S02]  /*5f20*/  IADD3.X R69, R69, UR27, RZ, P6, !PT ;  /* 0x0000001b45457c10 */ /* 0x000fe4000b7fe4ff */
[----:B------:R-:W-:Y:S02]  /*5f30*/  IADD3 R67, P6, R29, UR29, RZ ;  /* 0x0000001d1d437c10 */ /* 0x000fe4000ffde0ff */
[----:B------:R-:W-:Y:S01]  /*5f40*/  CS2R R56, SRZ ;  /* 0x0000000000387805 */ /* 0x000fe2000001ff00 */
[----:B------:R-:W2:Y:S01]  /*5f50*/  @!P1 LDG.E.EL R64, desc[UR10][R84.64] ;  /* 0x0000000a54409981 */ /* 0x000ea2000c2e1900 */
[----:B------:R-:W-:Y:S01]  /*5f60*/  IADD3.X R70, R23, UR9, RZ, P6, !PT ;  /* 0x0000000917467c10 */ /* 0x000fe2000b7fe4ff */
[----:B0-----:R-:W-:-:S03]  /*5f70*/  IMAD.SHL.U32 R103, R67, 0x4, RZ ;  /* 0x0000000443677824 */ /* 0x001fc600078e00ff */
[----:B------:R0:W2:Y:S01]  /*5f80*/  @P5 LDG.E.EL R57, desc[UR10][R128.64] ;  /* 0x0000000a80395981 */ /* 0x0000a2000c2e1900 */
[----:B------:R-:W-:Y:S02]  /*5f90*/  SHF.L.U64.HI R102, R67, 0x2, R70 ;  /* 0x0000000243667819 */ /* 0x000fe40000010246 */
[----:B------:R-:W-:Y:S01]  /*5fa0*/  IADD3 R70, P6, R103, UR20, RZ ;  /* 0x0000001467467c10 */ /* 0x000fe2000ffde0ff */
[----:B------:R-:W-:Y:S01]  /*5fb0*/  IMAD.WIDE.U32 R68, R8, 0x4, R68 ;  /* 0x0000000408447825 */ /* 0x000fe200078e0044 */
[----:B------:R-:W-:Y:S01]  /*5fc0*/  CS2R R62, SRZ ;  /* 0x00000000003e7805 */ /* 0x000fe2000001ff00 */
[----:B------:R-:W2:Y:S01]  /*5fd0*/  @!P1 LDG.E.EL R56, desc[UR10][R106.64] ;  /* 0x0000000a6a389981 */ /* 0x000ea2000c2e1900 */
[----:B------:R-:W-:Y:S02]  /*5fe0*/  IADD3.X R71, R102, UR21, RZ, P6, !PT ;  /* 0x0000001566477c10 */ /* 0x000fe4000b7fe4ff */
[----:B0-----:R-:W-:Y:S02]  /*5ff0*/  IADD3 R128, P6, R68, R10, RZ ;  /* 0x0000000a44807210 */ /* 0x001fe40007fde0ff */
[----:B------:R0:W2:Y:S01]  /*6000*/  @P2 LDG.E.EL R62, desc[UR10][R130.64] ;  /* 0x0000000a823e2981 */ /* 0x0000a2000c2e1900 */
[----:B------:R-:W-:-:S04]  /*6010*/  IMAD.WIDE R70, R5, 0x4, R70 ;  /* 0x0000000405467825 */ /* 0x000fc800078e0246 */
[----:B------:R-:W-:Y:S01]  /*6020*/  IMAD.MOV.U32 R66, RZ, RZ, RZ ;  /* 0x000000ffff427224 */ /* 0x000fe200078e00ff */
[----:B------:R-:W-:Y:S01]  /*6030*/  USHF.R.U32.HI UR8, URZ, 0x1d, UR7 ;  /* 0x0000001d3f087899 */ /* 0x000fe20008011607 */
[----:B------:R-:W-:Y:S01]  /*6040*/  IMAD.X R129, R69, 0x1, R7, P6 ;  /* 0x0000000145817824 */ /* 0x000fe200030e0607 */
[----:B------:R-:W-:Y:S01]  /*6050*/  IADD3 R84, P6, R70, R31, RZ ;  /* 0x0000001f46547210 */ /* 0x000fe20007fde0ff */
[----:B------:R-:W-:Y:S01]  /*6060*/  IMAD.MOV.U32 R67, RZ, RZ, RZ ;  /* 0x000000ffff437224 */ /* 0x000fe200078e00ff */
[----:B------:R-:W3:Y:S03]  /*6070*/  @P4 LDG.E.EL R63, desc[UR10][R132.64] ;  /* 0x0000000a843f4981 */ /* 0x000ee6000c2e1900 */
[----:B------:R-:W-:Y:S01]  /*6080*/  IMAD.X R85, R71, 0x1, R12, P6 ;  /* 0x0000000147557824 */ /* 0x000fe200030e060c */
[----:B------:R-:W-:Y:S02]  /*6090*/  IADD3 R70, P6, R103, UR22, RZ ;  /* 0x0000001667467c10 */ /* 0x000fe4000ffde0ff */
[----:B------:R-:W-:Y:S01]  /*60a0*/  CS2R R68, SRZ ;  /* 0x0000000000447805 */ /* 0x000fe2000001ff00 */
[----:B------:R-:W3:Y:S01]  /*60b0*/  @P4 LDG.E.EL R67, desc[UR10][R94.64] ;  /* 0x0000000a5e434981 */ /* 0x000ee2000c2e1900 */
[----:B------:R-:W-:-:S02]  /*60c0*/  IADD3.X R71, R102, UR23, RZ, P6, !PT ;  /* 0x0000001766477c10 */ /* 0x000fc4000b7fe4ff */
[----:B------:R-:W-:Y:S02]  /*60d0*/  IADD3 R72, P6, R103, UR24, RZ ;  /* 0x0000001867487c10 */ /* 0x000fe4000ffde0ff */
[----:B------:R1:W3:Y:S01]  /*60e0*/  @!P1 LDG.E.EL R68, desc[UR10][R50.64] ;  /* 0x0000000a32449981 */ /* 0x0002e2000c2e1900 */
[----:B------:R-:W-:Y:S01]  /*60f0*/  IMAD.WIDE R70, R47, 0x4, R70 ;  /* 0x000000042f467825 */ /* 0x000fe200078e0246 */
[----:B------:R-:W-:Y:S02]  /*6100*/  IADD3.X R73, R102, UR25, RZ, P6, !PT ;  /* 0x0000001966497c10 */ /* 0x000fe4000b7fe4ff */
[----:B------:R-:W3:Y:S01]  /*6110*/  @P4 LDG.E.EL R69, desc[UR10][R116.64] ;  /* 0x0000000a74454981 */ /* 0x000ee2000c2e1900 */
[----:B0-----:R-:W-:Y:S01]  /*6120*/  IADD3 R130, P6, R70, R14, RZ ;  /* 0x0000000e46827210 */ /* 0x001fe20007fde0ff */
[----:B------:R-:W-:Y:S02]  /*6130*/  IMAD.WIDE R72, R60, 0x4, R72 ;  /* 0x000000043c487825 */ /* 0x000fe400078e0248 */
[----:B------:R-:W3:Y:S01]  /*6140*/  @P2 LDG.E.EL R66, desc[UR10][R104.64] ;  /* 0x0000000a68422981 */ /* 0x000ee2000c2e1900 */
[----:B-1----:R-:W-:Y:S01]  /*6150*/  CS2R R50, SRZ ;  /* 0x0000000000327805 */ /* 0x002fe2000001ff00 */
[----:B------:R-:W-:-:S05]  /*6160*/  IMAD.X R131, R71, 0x1, R21, P6 ;  /* 0x0000000147837824 */ /* 0x000fca00030e0615 */
[----:B------:R0:W3:Y:S01]  /*6170*/  @P2 LDG.E.EL R51, desc[UR10][R88.64] ;  /* 0x0000000a58332981 */ /* 0x0000e2000c2e1900 */
[----:B------:R-:W-:-:S03]  /*6180*/  IMAD.MOV.U32 R70, RZ, RZ, RZ ;  /* 0x000000ffff467224 */ /* 0x000fc600078e00ff */
[----:B------:R-:W3:Y:S04]  /*6190*/  @P5 LDG.E.EL R50, desc[UR10][R110.64] ;  /* 0x0000000a6e325981 */ /* 0x000ee8000c2e1900 */
[----:B------:R1:W3:Y:S01]  /*61a0*/  @!P1 LDG.E.EL R70, desc[UR10][R58.64] ;  /* 0x0000000a3a469981 */ /* 0x0002e2000c2e1900 */
[----:B0-----:R-:W-:-:S05]  /*61b0*/  IADD3 R88, P6, R72, R14, RZ ;  /* 0x0000000e48587210 */ /* 0x001fca0007fde0ff */
[----:B------:R-:W-:Y:S01]  /*61c0*/  IMAD.X R89, R73, 0x1, R21, P6 ;  /* 0x0000000149597824 */ /* 0x000fe200030e0615 */
[----:B------:R-:W-:-:S04]  /*61d0*/  IADD3 R72, P6, R103, UR28, RZ ;  /* 0x0000001c67487c10 */ /* 0x000fc8000ffde0ff */
[----:B------:R-:W-:Y:S02]  /*61e0*/  IADD3.X R73, R102, UR27, RZ, P6, !PT ;  /* 0x0000001b66497c10 */ /* 0x000fe4000b7fe4ff */
[----:B-1----:R-:W-:-:S04]  /*61f0*/  IADD3 R58, P6, R26, UR29, RZ ;  /* 0x0000001d1a3a7c10 */ /* 0x002fc8000ffde0ff */
[----:B------:R-:W-:Y:S01]  /*6200*/  IADD3.X R94, R19, UR9, RZ, P6, !PT ;  /* 0x00000009135e7c10 */ /* 0x000fe2000b7fe4ff */
[C---:B------:R-:W-:Y:S02]  /*6210*/  IMAD.SHL.U32 R71, R58.reuse, 0x4, RZ ;  /* 0x000000043a477824 */ /* 0x040fe400078e00ff */
[----:B------:R-:W-:Y:S01]  /*6220*/  IMAD.MOV.U32 R59, RZ, RZ, RZ ;  /* 0x000000ffff3b7224 */ /* 0x000fe200078e00ff */
[----:B------:R-:W-:Y:S02]  /*6230*/  SHF.L.U64.HI R58, R58, 0x2, R94 ;  /* 0x000000023a3a7819 */ /* 0x000fe4000001025e */
[----:B------:R-:W-:Y:S01]  /*6240*/  IADD3 R78, P6, R71, UR20, RZ ;  /* 0x00000014474e7c10 */ /* 0x000fe2000ffde0ff */
[----:B------:R-:W-:Y:S02]  /*6250*/  IMAD.WIDE.U32 R72, R8, 0x4, R72 ;  /* 0x0000000408487825 */ /* 0x000fe400078e0048 */
[----:B------:R0:W3:Y:S01]  /*6260*/  @P2 LDG.E.EL R59, desc[UR10][R86.64] ;  /* 0x0000000a563b2981 */ /* 0x0000e2000c2e1900 */
[----:B------:R-:W-:-:S03]  /*6270*/  IADD3.X R79, R58, UR21, RZ, P6, !PT ;  /* 0x000000153a4f7c10 */ /* 0x000fc6000b7fe4ff */
[----:B------:R-:W-:Y:S01]  /*6280*/  IMAD.WIDE R78, R5, 0x4, R78 ;  /* 0x00000004054e7825 */ /* 0x000fe200078e024e */
[----:B0-----:R-:W-:-:S05]  /*6290*/  IADD3 R86, P6, R72, R10, RZ ;  /* 0x0000000a48567210 */ /* 0x001fca0007fde0ff */
[----:B------:R-:W-:Y:S01]  /*62a0*/  IMAD.X R87, R73, 0x1, R7, P6 ;  /* 0x0000000149577824 */ /* 0x000fe200030e0607 */
[----:B------:R-:W-:Y:S02]  /*62b0*/  IADD3 R78, P6, R78, R31, RZ ;  /* 0x0000001f4e4e7210 */ /* 0x000fe40007fde0ff */
[----:B------:R-:W-:-:S03]  /*62c0*/  CS2R R72, SRZ ;  /* 0x0000000000487805 */ /* 0x000fc6000001ff00 */
[----:B------:R-:W-:Y:S01]  /*62d0*/  IMAD.X R79, R79, 0x1, R12, P6 ;  /* 0x000000014f4f7824 */ /* 0x000fe200030e060c */
[----:B------:R-:W-:Y:S02]  /*62e0*/  IADD3 R76, P6, R71, UR22, RZ ;  /* 0x00000016474c7c10 */ /* 0x000fe4000ffde0ff */
[----:B------:R0:W3:Y:S02]  /*62f0*/  @P5 LDG.E.EL R73, desc[UR10][R92.64] ;  /* 0x0000000a5c495981 */ /* 0x0000e4000c2e1900 */
[----:B------:R-:W-:Y:S02]  /*6300*/  IADD3.X R77, R58, UR23, RZ, P6, !PT ;  /* 0x000000173a4d7c10 */ /* 0x000fe4000b7fe4ff */
[----:B------:R-:W-:Y:S02]  /*6310*/  CS2R R110, SRZ ;  /* 0x00000000006e7805 */ /* 0x000fe4000001ff00 */
[----:B------:R-:W-:Y:S02]  /*6320*/  CS2R R104, SRZ ;  /* 0x0000000000687805 */ /* 0x000fe4000001ff00 */
[----:B------:R-:W-:-:S02]  /*6330*/  CS2R R102, SRZ ;  /* 0x0000000000667805 */ /* 0x000fc4000001ff00 */
[----:B------:R-:W-:Y:S01]  /*6340*/  CS2R R106, SRZ ;  /* 0x00000000006a7805 */ /* 0x000fe2000001ff00 */
[----:B------:R-:W-:Y:S01]  /*6350*/  ULOP3.LUT UR8, UR8, 0x4, URZ, 0xc0, !UPT ;  /* 0x0000000408087892 */ /* 0x000fe2000f8ec03f */
[----:B------:R-:W-:Y:S01]  /*6360*/  IMAD.MOV.U32 R43, RZ, RZ, RZ ;  /* 0x000000ffff2b7224 */ /* 0x000fe200078e00ff */
[----:B0-----:R-:W-:Y:S01]  /*6370*/  IADD3 R92, P6, R71, UR24, RZ ;  /* 0x00000018475c7c10 */ /* 0x001fe2000ffde0ff */
[----:B------:R-:W-:Y:S01]  /*6380*/  IMAD.WIDE R76, R47, 0x4, R76 ;  /* 0x000000042f4c7825 */ /* 0x000fe200078e024c */
[----:B------:R0:W3:Y:S02]  /*6390*/  @!P1 LDG.E.EL R110, desc[UR10][R74.64] ;  /* 0x0000000a4a6e9981 */ /* 0x0000e4000c2e1900 */
[----:B------:R-:W-:Y:S02]  /*63a0*/  IADD3.X R93, R58, UR25, RZ, P6, !PT ;  /* 0x000000193a5d7c10 */ /* 0x000fe4000b7fe4ff */
[----:B------:R-:W-:Y:S01]  /*63b0*/  IADD3 R116, P6, R76, R14, RZ ;  /* 0x0000000e4c747210 */ /* 0x000fe20007fde0ff */
[----:B------:R1:W3:Y:S01]  /*63c0*/  @!P1 LDG.E.EL R104, desc[UR10][R82.64] ;  /* 0x0000000a52689981 */ /* 0x0002e2000c2e1900 */
[----:B------:R-:W-:-:S03]  /*63d0*/  IMAD.WIDE R92, R60, 0x4, R92 ;  /* 0x000000043c5c7825 */ /* 0x000fc600078e025c */
[----:B------:R0:W3:Y:S01]  /*63e0*/  @P5 LDG.E.EL R102, desc[UR10][R90.64] ;  /* 0x0000000a5a665981 */ /* 0x0000e2000c2e1900 */
[--C-:B------:R-:W-:Y:S01]  /*63f0*/  IMAD.X R117, R77, 0x1, R21.reuse, P6 ;  /* 0x000000014d757824 */ /* 0x100fe200030e0615 */
[----:B------:R-:W-:Y:S02]  /*6400*/  IADD3 R76, P6, R92, R14, RZ ;  /* 0x0000000e5c4c7210 */ /* 0x000fe40007fde0ff */
[----:B------:R0:W3:Y:S03]  /*6410*/  @P5 LDG.E.EL R106, desc[UR10][R122.64] ;  /* 0x0000000a7a6a5981 */ /* 0x0000e6000c2e1900 */
[----:B------:R-:W-:Y:S01]  /*6420*/  IMAD.X R77, R93, 0x1, R21, P6 ;  /* 0x000000015d4d7824 */ /* 0x000fe200030e0615 */
[----:B------:R-:W-:Y:S01]  /*6430*/  IADD3 R92, P6, R71, UR28, RZ ;  /* 0x0000001c475c7c10 */ /* 0x000fe2000ffde0ff */
[----:B------:R0:W3:Y:S03]  /*6440*/  @P5 LDG.E.EL R107, desc[UR10][R98.64] ;  /* 0x0000000a626b5981 */ /* 0x0000e6000c2e1900 */
[----:B------:R-:W-:Y:S01]  /*6450*/  IADD3.X R93, R58, UR27, RZ, P6, !PT ;  /* 0x0000001b3a5d7c10 */ /* 0x000fe2000b7fe4ff */
[----:B------:R-:W3:Y:S01]  /*6460*/  @P4 LDG.E.EL R105, desc[UR10][R124.64] ;  /* 0x0000000a7c694981 */ /* 0x000ee2000c2e1900 */
[----:B------:R-:W-:Y:S01]  /*6470*/  IADD3 R71, P6, R223, UR29, RZ ;  /* 0x0000001ddf477c10 */ /* 0x000fe2000ffde0ff */
[----:B------:R-:W-:-:S02]  /*6480*/  UIADD3 UR6, UP0, UR6, UR8, URZ ;  /* 0x0000000806067290 */ /* 0x000fc4000ff1e03f */
[----:B------:R-:W3:Y:S01]  /*6490*/  @P4 LDG.E.EL R111, desc[UR10][R96.64] ;  /* 0x0000000a606f4981 */ /* 0x000ee2000c2e1900 */
[----:B------:R-:W-:Y:S01]  /*64a0*/  IADD3.X R58, R11, UR9, RZ, P6, !PT ;  /* 0x000000090b3a7c10 */ /* 0x000fe2000b7fe4ff */
[C---:B------:R-:W-:Y:S02]  /*64b0*/  IMAD.SHL.U32 R94, R71.reuse, 0x4, RZ ;  /* 0x00000004475e7824 */ /* 0x040fe400078e00ff */
[----:B------:R-:W3:Y:S01]  /*64c0*/  @P2 LDG.E.EL R43, desc[UR10][R108.64] ;  /* 0x0000000a6c2b2981 */ /* 0x000ee2000c2e1900 */
[----:B------:R-:W-:Y:S02]  /*64d0*/  SHF.L.U64.HI R71, R71, 0x2, R58 ;  /* 0x0000000247477819 */ /* 0x000fe4000001023a */
[----:B0-----:R-:W-:Y:S01]  /*64e0*/  IADD3 R74, P6, R94, UR20, RZ ;  /* 0x000000145e4a7c10 */ /* 0x001fe2000ffde0ff */
[----:B------:R-:W-:Y:S01]  /*64f0*/  IMAD.WIDE.U32 R92, R8, 0x4, R92 ;  /* 0x00000004085c7825 */ /* 0x000fe200078e005c */
[----:B------:R-:W3:Y:S02]  /*6500*/  @P2 LDG.E.EL R103, desc[UR10][R130.64] ;  /* 0x0000000a82672981 */ /* 0x000ee4000c2e1900 */
[----:B------:R-:W-:-:S02]  /*6510*/  IADD3.X R75, R71, UR21, RZ, P6, !PT ;  /* 0x00000015474b7c10 */ /* 0x000fc4000b7fe4ff */
[----:B------:R-:W-:Y:S01]  /*6520*/  IADD3 R80, P6, R92, R10, RZ ;  /* 0x0000000a5c507210 */ /* 0x000fe20007fde0ff */
[----:B------:R-:W3:Y:S01]  /*6530*/  @P2 LDG.E.EL R72, desc[UR10][R136.64] ;  /* 0x0000000a88482981 */ /* 0x000ee2000c2e1900 */
[----:B------:R-:W-:-:S04]  /*6540*/  IMAD.WIDE R74, R5, 0x4, R74 ;  /* 0x00000004054a7825 */ /* 0x000fc800078e024a */
[----:B------:R-:W-:Y:S01]  /*6550*/  IMAD.X R81, R93, 0x1, R7, P6 ;  /* 0x000000015d517824 */ /* 0x000fe200030e0607 */
[----:B------:R-:W-:-:S05]  /*6560*/  IADD3 R74, P6, R74, R31, RZ ;  /* 0x0000001f4a4a7210 */ /* 0x000fca0007fde0ff */
[----:B------:R-:W-:Y:S01]  /*6570*/  IMAD.X R75, R75, 0x1, R12, P6 ;  /* 0x000000014b4b7824 */ /* 0x000fe200030e060c */
[----:B------:R-:W-:-:S04]  /*6580*/  IADD3 R92, P6, R94, UR22, RZ ;  /* 0x000000165e5c7c10 */ /* 0x000fc8000ffde0ff */
[----:B------:R-:W-:Y:S02]  /*6590*/  IADD3.X R93, R71, UR23, RZ, P6, !PT ;  /* 0x00000017475d7c10 */ /* 0x000fe4000b7fe4ff */
[----:B-1----:R-:W-:Y:S01]  /*65a0*/  IADD3 R82, P6, R94, UR24, RZ ;  /* 0x000000185e527c10 */ /* 0x002fe2000ffde0ff */
        /* <DEDUP_REMOVED lines=15> */
[----:B------:R-:W-:Y:S01]  /*66a0*/  IADD3.X R91, R71, UR21, RZ, P6, !PT ;  /* 0x00000015475b7c10 */ /* 0x000fe2000b7fe4ff */
[----:B------:R-:W-:Y:S01]  /*66b0*/  IMAD.MOV.U32 R58, RZ, RZ, RZ ;  /* 0x000000ffff3a7224 */ /* 0x000fe200078e00ff */
[----:B------:R-:W-:Y:S01]  /*66c0*/  IADD3 R122, P6, R92, R10, RZ ;  /* 0x0000000a5c7a7210 */ /* 0x000fe20007fde0ff */
[----:B------:R-:W-:-:S04]  /*66d0*/  IMAD.WIDE R90, R5, 0x4, R90 ;  /* 0x00000004055a7825 */ /* 0x000fc800078e025a */
[----:B------:R0:W3:Y:S01]  /*66e0*/  @P2 LDG.E.EL R58, desc[UR10][R120.64] ;  /* 0x0000000a783a2981 */ /* 0x0000e2000c2e1900 */
[----:B------:R-:W-:Y:S01]  /*66f0*/  IMAD.X R123, R93, 0x1, R7, P6 ;  /* 0x000000015d7b7824 */ /* 0x000fe200030e0607 */
[----:B------:R-:W-:Y:S02]  /*6700*/  CS2R R92, SRZ ;  /* 0x00000000005c7805 */ /* 0x000fe4000001ff00 */
[----:B------:R-:W-:-:S04]  /*6710*/  CS2R R98, SRZ ;  /* 0x0000000000627805 */ /* 0x000fc8000001ff00 */
[----:B------:R1:W3:Y:S01]  /*6720*/  @P5 LDG.E.EL R93, desc[UR10][R84.64] ;  /* 0x0000000a545d5981 */ /* 0x0002e2000c2e1900 */
[----:B0-----:R-:W-:-:S03]  /*6730*/  IADD3 R120, P6, R90, R31, RZ ;  /* 0x0000001f5a787210 */ /* 0x001fc60007fde0ff */
[----:B------:R0:W3:Y:S02]  /*6740*/  @P4 LDG.E.EL R98, desc[UR10][R88.64] ;  /* 0x0000000a58624981 */ /* 0x0000e4000c2e1900 */
[----:B------:R-:W-:Y:S01]  /*6750*/  IMAD.X R121, R91, 0x1, R12, P6 ;  /* 0x000000015b797824 */ /* 0x000fe200030e060c */
[----:B------:R-:W-:Y:S01]  /*6760*/  USHF.L.U32 UR8, UR6, 0x2, URZ ;  /* 0x0000000206087899 */ /* 0x000fe2000800063f */
[----:B------:R4:W3:Y:S01]  /*6770*/  @!P1 LDG.E.EL R99, desc[UR10][R86.64] ;  /* 0x0000000a56639981 */ /* 0x0008e2000c2e1900 */
[----:B-1----:R-:W-:-:S04]  /*6780*/  IADD3 R84, P6, R95, UR22, RZ ;  /* 0x000000165f547c10 */ /* 0x002fc8000ffde0ff */
[----:B------:R-:W-:Y:S02]  /*6790*/  IADD3.X R85, R71, UR23, RZ, P6, !PT ;  /* 0x0000001747557c10 */ /* 0x000fe4000b7fe4ff */
[----:B0-----:R-:W-:Y:S01]  /*67a0*/  IADD3 R88, P6, R95, UR24, RZ ;  /* 0x000000185f587c10 */ /* 0x001fe2000ffde0ff */
[----:B------:R-:W-:-:S03]  /*67b0*/  IMAD.WIDE R84, R47, 0x4, R84 ;  /* 0x000000042f547825 */ /* 0x000fc600078e0254 */
[----:B------:R-:W-:Y:S02]  /*67c0*/  IADD3.X R89, R71, UR25, RZ, P6, !PT ;  /* 0x0000001947597c10 */ /* 0x000fe4000b7fe4ff */
[----:B------:R-:W-:Y:S01]  /*67d0*/  IADD3 R124, P6, R84, R14, RZ ;  /* 0x0000000e547c7210 */ /* 0x000fe20007fde0ff */
[----:B------:R-:W-:-:S04]  /*67e0*/  IMAD.WIDE R88, R60, 0x4, R88 ;  /* 0x000000043c587825 */ /* 0x000fc800078e0258 */
[----:B------:R-:W-:Y:S01]  /*67f0*/  IMAD.X R125, R85, 0x1, R21, P6 ;  /* 0x00000001557d7824 */ /* 0x000fe200030e0615 */
[----:B------:R-:W-:Y:S01]  /*6800*/  IADD3 R84, P6, R88, R14, RZ ;  /* 0x0000000e58547210 */ /* 0x000fe20007fde0ff */
[----:B------:R-:W-:-:S04]  /*6810*/  UIADD3.X UR7, URZ, UR7, URZ, UP0, !UPT ;  /* 0x000000073f077290 */ /* 0x000fc800087fe43f */
[----:B------:R-:W-:Y:S01]  /*6820*/  IMAD.X R85, R89, 0x1, R21, P6 ;  /* 0x0000000159557824 */ /* 0x000fe200030e0615 */
[----:B------:R-:W-:Y:S01]  /*6830*/  IADD3 R88, P6, R95, UR28, RZ ;  /* 0x0000001c5f587c10 */ /* 0x000fe2000ffde0ff */
[----:B------:R-:W-:-:S03]  /*6840*/  USHF.L.U64.HI UR7, UR6, 0x2, UR7 ;  /* 0x0000000206077899 */ /* 0x000fc60008010207 */
[----:B------:R-:W-:Y:S01]  /*6850*/  IADD3.X R89, R71, UR27, RZ, P6, !PT ;  /* 0x0000001b47597c10 */ /* 0x000fe2000b7fe4ff */
[----:B------:R-:W-:Y:S01]  /*6860*/  IMAD.MOV.U32 R71, RZ, RZ, RZ ;  /* 0x000000ffff477224 */ /* 0x000fe200078e00ff */
[----:B----4-:R-:W-:-:S05]  /*6870*/  IADD3 R86, P6, R27, UR8, RZ ;  /* 0x000000081b567c10 */ /* 0x010fca000ffde0ff */
[----:B------:R0:W4:Y:S01]  /*6880*/  @P5 LDG.E.EL R71, desc[UR10][R78.64] ;  /* 0x0000000a4e475981 */ /* 0x000122000c2e1900 */
[----:B------:R-:W-:Y:S01]  /*6890*/  IMAD.SHL.U32 R87, R86, 0x4, RZ ;  /* 0x0000000456577824 */ /* 0x000fe200078e00ff */
[----:B------:R-:W-:Y:S01]  /*68a0*/  CS2R R96, SRZ ;  /* 0x0000000000607805 */ /* 0x000fe2000001ff00 */
[----:B------:R-:W-:Y:S01]  /*68b0*/  IMAD.WIDE.U32 R88, R8, 0x4, R88 ;  /* 0x0000000408587825 */ /* 0x000fe200078e0058 */
[----:B------:R-:W-:-:S04]  /*68c0*/  CS2R R108, SRZ ;  /* 0x00000000006c7805 */ /* 0x000fc8000001ff00 */
[----:B------:R1:W3:Y:S01]  /*68d0*/  @P4 LDG.E.EL R96, desc[UR10][R76.64] ;  /* 0x0000000a4c604981 */ /* 0x0002e2000c2e1900 */
[----:B0-----:R-:W-:-:S03]  /*68e0*/  IADD3.X R78, R15, UR7, RZ, P6, !PT ;  /* 0x000000070f4e7c10 */ /* 0x001fc6000b7fe4ff */
[----:B------:R0:W3:Y:S01]  /*68f0*/  @P4 LDG.E.EL R109, desc[UR10][R100.64] ;  /* 0x0000000a646d4981 */ /* 0x0000e2000c2e1900 */
[----:B------:R-:W-:Y:S02]  /*6900*/  SHF.L.U64.HI R86, R86, 0x2, R78 ;  /* 0x0000000256567819 */ /* 0x000fe4000001024e */
[----:B------:R-:W-:Y:S02]  /*6910*/  IADD3 R78, P6, R87, UR20, RZ ;  /* 0x00000014574e7c10 */ /* 0x000fe4000ffde0ff */
[----:B------:R-:W-:Y:S01]  /*6920*/  CS2R R90, SRZ ;  /* 0x00000000005a7805 */ /* 0x000fe2000001ff00 */
[----:B------:R-:W-:Y:S01]  /*6930*/  IMAD.MOV.U32 R95, RZ, RZ, RZ ;  /* 0x000000ffff5f7224 */ /* 0x000fe200078e00ff */
[----:B------:R-:W3:Y:S01]  /*6940*/  @!P1 LDG.E.EL R97, desc[UR10][R128.64] ;  /* 0x0000000a80619981 */ /* 0x000ee2000c2e1900 */
[----:B------:R-:W-:Y:S02]  /*6950*/  IADD3.X R79, R86, UR21, RZ, P6, !PT ;  /* 0x00000015564f7c10 */ /* 0x000fe4000b7fe4ff */
[----:B-1----:R-:W-:-:S02]  /*6960*/  IADD3 R76, P6, R88, R10, RZ ;  /* 0x0000000a584c7210 */ /* 0x002fc40007fde0ff */
[----:B0-----:R-:W-:Y:S01]  /*6970*/  CS2R R100, SRZ ;  /* 0x0000000000647805 */ /* 0x001fe2000001ff00 */
[----:B------:R-:W3:Y:S01]  /*6980*/  @P5 LDG.E.EL R90, desc[UR10][R74.64] ;  /* 0x0000000a4a5a5981 */ /* 0x000ee2000c2e1900 */
[----:B------:R-:W-:-:S03]  /*6990*/  IMAD.WIDE R78, R5, 0x4, R78 ;  /* 0x00000004054e7825 */ /* 0x000fc600078e024e */
[----:B------:R-:W3:Y:S01]  /*69a0*/  @P2 LDG.E.EL R95, desc[UR10][R116.64] ;  /* 0x0000000a745f2981 */ /* 0x000ee2000c2e1900 */
[----:B------:R-:W-:Y:S01]  /*69b0*/  IMAD.X R77, R89, 0x1, R7, P6 ;  /* 0x00000001594d7824 */ /* 0x000fe200030e0607 */
[----:B------:R-:W-:Y:S02]  /*69c0*/  IADD3 R78, P6, R78, R31, RZ ;  /* 0x0000001f4e4e7210 */ /* 0x000fe40007fde0ff */
[----:B------:R0:W3:Y:S03]  /*69d0*/  @!P1 LDG.E.EL R101, desc[UR10][R80.64] ;  /* 0x0000000a50659981 */ /* 0x0000e6000c2e1900 */
[----:B------:R-:W-:Y:S01]  /*69e0*/  IMAD.X R79, R79, 0x1, R12, P6 ;  /* 0x000000014f4f7824 */ /* 0x000fe200030e060c */
[----:B------:R1:W3:Y:S01]  /*69f0*/  @P4 LDG.E.EL R100, desc[UR10][R82.64] ;  /* 0x0000000a52644981 */ /* 0x0002e2000c2e1900 */
[----:B------:R-:W-:Y:S01]  /*6a00*/  IMAD.MOV.U32 R94, RZ, RZ, RZ ;  /* 0x000000ffff5e7224 */ /* 0x000fe200078e00ff */
[----:B--2---:R-:W-:-:S02]  /*6a10*/  SEL R133, R167, RZ, P5 ;  /* 0x000000ffa7857207 */ /* 0x004fc40002800000 */
[----:B------:R-:W-:Y:S01]  /*6a20*/  CS2R R136, SRZ ;  /* 0x0000000000887805 */ /* 0x000fe2000001ff00 */
[----:B------:R-:W2:Y:S01]  /*6a30*/  @!P1 LDG.E.EL R108, desc[UR10][R138.64] ;  /* 0x0000000a8a6c9981 */ /* 0x000ea2000c2e1900 */
[----:B0-----:R-:W-:Y:S01]  /*6a40*/  IADD3 R80, P6, R87, UR22, RZ ;  /* 0x0000001657507c10 */ /* 0x001fe2000ffde0ff */
[----:B------:R-:W-:Y:S01]  /*6a50*/  IMAD.MOV.U32 R75, RZ, RZ, RZ ;  /* 0x000000ffff4b7224 */ /* 0x000fe200078e00ff */
[----:B------:R-:W-:Y:S01]  /*6a60*/  CS2R R88, SRZ ;  /* 0x0000000000587805 */ /* 0x000fe2000001ff00 */
[----:B------:R-:W2:Y:S01]  /*6a70*/  @P2 LDG.E.EL R94, desc[UR10][R126.64] ;  /* 0x0000000a7e5e2981 */ /* 0x000ea2000c2e1900 */
[----:B------:R-:W-:Y:S02]  /*6a80*/  IADD3.X R81, R86, UR23, RZ, P6, !PT ;  /* 0x0000001756517c10 */ /* 0x000fe4000b7fe4ff */
[----:B-1----:R-:W-:Y:S01]  /*6a90*/  IADD3 R82, P6, R87, UR24, RZ ;  /* 0x0000001857527c10 */ /* 0x002fe2000ffde0ff */
[----:B------:R0:W2:Y:S01]  /*6aa0*/  @P2 LDG.E.EL R75, desc[UR10][R118.64] ;  /* 0x0000000a764b2981 */ /* 0x0000a2000c2e1900 */
[----:B------:R-:W-:-:S02]  /*6ab0*/  IMAD.WIDE R80, R47, 0x4, R80 ;  /* 0x000000042f507825 */ /* 0x000fc400078e0250 */
[----:B------:R-:W-:Y:S01]  /*6ac0*/  IADD3.X R83, R86, UR25, RZ, P6, !PT ;  /* 0x0000001956537c10 */ /* 0x000fe2000b7fe4ff */
[----:B------:R1:W2:Y:S02]  /*6ad0*/  @P4 LDG.E.EL R88, desc[UR10][R84.64] ;  /* 0x0000000a54584981 */ /* 0x0002a4000c2e1900 */
[----:B------:R-:W-:Y:S02]  /*6ae0*/  IMAD.WIDE R82, R60, 0x4, R82 ;  /* 0x000000043c527825 */ /* 0x000fe400078e0252 */
[----:B------:R1:W2:Y:S01]  /*6af0*/  @!P1 LDG.E.EL R89, desc[UR10][R122.64] ;  /* 0x0000000a7a599981 */ /* 0x0002a2000c2e1900 */
[----:B0-----:R-:W-:-:S05]  /*6b00*/  IADD3 R118, P6, R80, R14, RZ ;  /* 0x0000000e50767210 */ /* 0x001fca0007fde0ff */
[----:B------:R-:W-:Y:S01]  /*6b10*/  IMAD.X R119, R81, 0x1, R21, P6 ;  /* 0x0000000151777824 */ /* 0x000fe200030e0615 */
[----:B------:R-:W-:-:S04]  /*6b20*/  IADD3 R116, P6, R82, R14, RZ ;  /* 0x0000000e52747210 */ /* 0x000fc80007fde0ff */
[----:B------:R-:W2:Y:S01]  /*6b30*/  @P2 LDG.E.EL R92, desc[UR10][R118.64] ;  /* 0x0000000a765c2981 */ /* 0x000ea2000c2e1900 */
[----:B------:R-:W-:Y:S01]  /*6b40*/  IMAD.X R117, R83, 0x1, R21, P6 ;  /* 0x0000000153757824 */ /* 0x000fe200030e0615 */
[----:B------:R-:W-:-:S04]  /*6b50*/  IADD3 R80, P6, R87, UR28, RZ ;  /* 0x0000001c57507c10 */ /* 0x000fc8000ffde0ff */
[----:B------:R-:W-:Y:S02]  /*6b60*/  IADD3.X R81, R86, UR27, RZ, P6, !PT ;  /* 0x0000001b56517c10 */ /* 0x000fe4000b7fe4ff */
[----:B------:R-:W-:-:S04]  /*6b70*/  IADD3 R74, P6, R25, UR8, RZ ;  /* 0x00000008194a7c10 */ /* 0x000fc8000ffde0ff */
[----:B------:R-:W-:Y:S01]  /*6b80*/  IADD3.X R86, R22, UR7, RZ, P6, !PT ;  /* 0x0000000716567c10 */ /* 0x000fe2000b7fe4ff */
[----:B------:R-:W-:Y:S02]  /*6b90*/  IMAD.SHL.U32 R83, R74, 0x4, RZ ;  /* 0x000000044a537824 */ /* 0x000fe400078e00ff */
[----:B------:R-:W-:Y:S01]  /*6ba0*/  IMAD.WIDE.U32 R80, R8, 0x4, R80 ;  /* 0x0000000408507825 */ /* 0x000fe200078e0050 */
[----:B------:R-:W-:Y:S02]  /*6bb0*/  SHF.L.U64.HI R74, R74, 0x2, R86 ;  /* 0x000000024a4a7819 */ /* 0x000fe40000010256 */
[----:B-1----:R-:W-:-:S04]  /*6bc0*/  IADD3 R84, P6, R83, UR20, RZ ;  /* 0x0000001453547c10 */ /* 0x002fc8000ffde0ff */
[----:B------:R-:W-:Y:S02]  /*6bd0*/  IADD3.X R85, R74, UR21, RZ, P6, !PT ;  /* 0x000000154a557c10 */ /* 0x000fe4000b7fe4ff */
[----:B------:R-:W-:Y:S01]  /*6be0*/  IADD3 R122, P6, R80, R10, RZ ;  /* 0x0000000a507a7210 */ /* 0x000fe20007fde0ff */
[----:B------:R-:W-:-:S04]  /*6bf0*/  IMAD.MOV.U32 R82, RZ, RZ, RZ ;  /* 0x000000ffff527224 */ /* 0x000fc800078e00ff */
[----:B------:R-:W-:Y:S01]  /*6c00*/  IMAD.X R123, R81, 0x1, R7, P6 ;  /* 0x00000001517b7824 */ /* 0x000fe200030e0607 */
[----:B------:R-:W-:Y:S01]  /*6c10*/  CS2R R80, SRZ ;  /* 0x0000000000507805 */ /* 0x000fe2000001ff00 */
[----:B------:R-:W-:Y:S01]  /*6c20*/  IMAD.WIDE R84, R5, 0x4, R84 ;  /* 0x0000000405547825 */ /* 0x000fe200078e0254 */
[----:B------:R0:W2:Y:S04]  /*6c30*/  @P5 LDG.E.EL R82, desc[UR10][R120.64] ;  /* 0x0000000a78525981 */ /* 0x0000a8000c2e1900 */
[----:B------:R1:W2:Y:S04]  /*6c40*/  @!P1 LDG.E.EL R80, desc[UR10][R76.64] ;  /* 0x0000000a4c509981 */ /* 0x0002a8000c2e1900 */
[----:B------:R-:W2:Y:S01]  /*6c50*/  @P4 LDG.E.EL R81, desc[UR10][R116.64] ;  /* 0x0000000a74514981 */ /* 0x000ea2000c2e1900 */
[----:B0-----:R-:W-:Y:S01]  /*6c60*/  IADD3 R120, P6, R84, R31, RZ ;  /* 0x0000001f54787210 */ /* 0x001fe20007fde0ff */
[----:B-1----:R-:W-:-:S04]  /*6c70*/  IMAD.MOV.U32 R76, RZ, RZ, RZ ;  /* 0x000000ffff4c7224 */ /* 0x002fc800078e00ff */
[----:B------:R-:W-:Y:S02]  /*6c80*/  IMAD.X R121, R85, 0x1, R12, P6 ;  /* 0x0000000155797824 */ /* 0x000fe400030e060c */
[----:B------:R0:W2:Y:S02]  /*6c90*/  @P5 LDG.E.EL R76, desc[UR10][R78.64] ;  /* 0x0000000a4e4c5981 */ /* 0x0000a4000c2e1900 */
[----:B0-----:R-:W-:-:S04]  /*6ca0*/  IADD3 R78, P6, R83, UR22, RZ ;  /* 0x00000016534e7c10 */ /* 0x001fc8000ffde0ff */
        /* <DEDUP_REMOVED lines=13> */
[----:B------:R-:W2:Y:S04]  /*6d80*/  @P4 LDG.E.EL R91, desc[UR10][R78.64] ;  /* 0x0000000a4e5b4981 */ /* 0x000ea8000c2e1900 */
[----:B------:R0:W2:Y:S01]  /*6d90*/  @P2 LDG.E.EL R74, desc[UR10][R118.64] ;  /* 0x0000000a764a2981 */ /* 0x0000a2000c2e1900 */
[----:B------:R-:W-:Y:S01]  /*6da0*/  IADD3.X R83, R224, UR7, RZ, P6, !PT ;  /* 0x00000007e0537c10 */ /* 0x000fe2000b7fe4ff */
[----:B------:R-:W-:-:S04]  /*6db0*/  IMAD.WIDE.U32 R116, R8, 0x4, R116 ;  /* 0x0000000408747825 */ /* 0x000fc800078e0074 */
[C---:B0-----:R-:W-:Y:S01]  /*6dc0*/  IMAD.SHL.U32 R119, R77.reuse, 0x4, RZ ;  /* 0x000000044d777824 */ /* 0x041fe200078e00ff */
[----:B------:R-:W-:-:S04]  /*6dd0*/  SHF.L.U64.HI R118, R77, 0x2, R83 ;  /* 0x000000024d767819 */ /* 0x000fc80000010253 */
[----:B------:R-:W-:-:S04]  /*6de0*/  IADD3 R78, P6, R119, UR20, RZ ;  /* 0x00000014774e7c10 */ /* 0x000fc8000ffde0ff */
[----:B------:R-:W-:Y:S02]  /*6df0*/  IADD3.X R79, R118, UR21, RZ, P6, !PT ;  /* 0x00000015764f7c10 */ /* 0x000fe4000b7fe4ff */
[----:B------:R-:W-:Y:S01]  /*6e00*/  IADD3 R116, P6, R116, R10, RZ ;  /* 0x0000000a74747210 */ /* 0x000fe20007fde0ff */
[----:B------:R-:W-:-:S04]  /*6e10*/  IMAD.WIDE R78, R5, 0x4, R78 ;  /* 0x00000004054e7825 */ /* 0x000fc800078e024e */
[----:B------:R-:W-:Y:S01]  /*6e20*/  IMAD.X R117, R117, 0x1, R7, P6 ;  /* 0x0000000175757824 */ /* 0x000fe200030e0607 */
[----:B------:R-:W-:Y:S01]  /*6e30*/  IADD3 R78, P6, R78, R31, RZ ;  /* 0x0000001f4e4e7210 */ /* 0x000fe20007fde0ff */
[----:B------:R-:W-:-:S04]  /*6e40*/  IMAD.MOV.U32 R77, RZ, RZ, RZ ;  /* 0x000000ffff4d7224 */ /* 0x000fc800078e00ff */
[----:B------:R-:W-:-:S05]  /*6e50*/  IMAD.X R79, R79, 0x1, R12, P6 ;  /* 0x000000014f4f7824 */ /* 0x000fca00030e060c */
[----:B------:R0:W2:Y:S01]  /*6e60*/  @P5 LDG.E.EL R77, desc[UR10][R78.64] ;  /* 0x0000000a4e4d5981 */ /* 0x0000a2000c2e1900 */
[----:B------:R-:W-:-:S06]  /*6e70*/  IMAD.MOV.U32 R83, RZ, RZ, RZ ;  /* 0x000000ffff537224 */ /* 0x000fcc00078e00ff */
[----:B------:R1:W2:Y:S01]  /*6e80*/  @!P1 LDG.E.EL R83, desc[UR10][R116.64] ;  /* 0x0000000a74539981 */ /* 0x0002a2000c2e1900 */
[----:B0-----:R-:W-:-:S04]  /*6e90*/  IADD3 R78, P6, R119, UR22, RZ ;  /* 0x00000016774e7c10 */ /* 0x001fc8000ffde0ff */
[----:B------:R-:W-:-:S03]  /*6ea0*/  IADD3.X R79, R118, UR23, RZ, P6, !PT ;  /* 0x00000017764f7c10 */ /* 0x000fc6000b7fe4ff */
[----:B------:R-:W-:-:S03]  /*6eb0*/  IMAD.WIDE R78, R47, 0x4, R78 ;  /* 0x000000042f4e7825 */ /* 0x000fc600078e024e */
[----:B-1----:R-:W-:-:S05]  /*6ec0*/  IADD3 R116, P6, R78, R14, RZ ;  /* 0x0000000e4e747210 */ /* 0x002fca0007fde0ff */
[----:B------:R-:W-:Y:S01]  /*6ed0*/  IMAD.X R117, R79, 0x1, R21, P6 ;  /* 0x000000014f757824 */ /* 0x000fe200030e0615 */
[----:B------:R-:W-:-:S06]  /*6ee0*/  CS2R R78, SRZ ;  /* 0x00000000004e7805 */ /* 0x000fcc000001ff00 */
[----:B------:R0:W2:Y:S02]  /*6ef0*/  @P2 LDG.E.EL R79, desc[UR10][R116.64] ;  /* 0x0000000a744f2981 */ /* 0x0000a4000c2e1900 */
[----:B0-----:R-:W-:-:S04]  /*6f00*/  IADD3 R116, P6, R119, UR24, RZ ;  /* 0x0000001877747c10 */ /* 0x001fc8000ffde0ff */
[----:B------:R-:W-:-:S03]  /*6f10*/  IADD3.X R117, R118, UR25, RZ, P6, !PT ;  /* 0x0000001976757c10 */ /* 0x000fc6000b7fe4ff */
[----:B------:R-:W-:-:S03]  /*6f20*/  IMAD.WIDE R116, R60, 0x4, R116 ;  /* 0x000000043c747825 */ /* 0x000fc600078e0274 */
[----:B------:R-:W-:Y:S01]  /*6f30*/  IADD3 R116, P6, R116, R14, RZ ;  /* 0x0000000e74747210 */ /* 0x000fe20007fde0ff */
[----:B------:R-:W-:-:S04]  /*6f40*/  IMAD.MOV.U32 R86, RZ, RZ, RZ ;  /* 0x000000ffff567224 */ /* 0x000fc800078e00ff */
[----:B------:R-:W-:-:S05]  /*6f50*/  IMAD.X R117, R117, 0x1, R21, P6 ;  /* 0x0000000175757824 */ /* 0x000fca00030e0615 */
[----:B------:R0:W2:Y:S02]  /*6f60*/  @P4 LDG.E.EL R86, desc[UR10][R116.64] ;  /* 0x0000000a74564981 */ /* 0x0000a4000c2e1900 */
[----:B0-----:R-:W-:-:S04]  /*6f70*/  IADD3 R116, P6, R119, UR28, RZ ;  /* 0x0000001c77747c10 */ /* 0x001fc8000ffde0ff */
[----:B------:R-:W-:Y:S02]  /*6f80*/  IADD3.X R117, R118, UR27, RZ, P6, !PT ;  /* 0x0000001b76757c10 */ /* 0x000fe4000b7fe4ff */
[----:B------:R-:W-:Y:S01]  /*6f90*/  CS2R R84, SRZ ;  /* 0x0000000000547805 */ /* 0x000fe2000001ff00 */
[----:B------:R-:W-:-:S05]  /*6fa0*/  IMAD.WIDE.U32 R116, R8, 0x4, R116 ;  /* 0x0000000408747825 */ /* 0x000fca00078e0074 */
[----:B------:R0:W2:Y:S01]  /*6fb0*/  @P5 LDG.E.EL R84, desc[UR10][R120.64] ;  /* 0x0000000a78545981 */ /* 0x0000a2000c2e1900 */
[----:B------:R-:W-:-:S03]  /*6fc0*/  IADD3 R116, P6, R116, R10, RZ ;  /* 0x0000000a74747210 */ /* 0x000fc60007fde0ff */
[----:B------:R-:W2:Y:S02]  /*6fd0*/  @!P1 LDG.E.EL R85, desc[UR10][R122.64] ;  /* 0x0000000a7a559981 */ /* 0x000ea4000c2e1900 */
[----:B------:R-:W-:Y:S01]  /*6fe0*/  IMAD.X R117, R117, 0x1, R7, P6 ;  /* 0x0000000175757824 */ /* 0x000fe200030e0607 */
[----:B0-----:R-:W-:-:S04]  /*6ff0*/  IADD3 R120, P6, R234, UR8, RZ ;  /* 0x00000008ea787c10 */ /* 0x001fc8000ffde0ff */
[----:B------:R0:W2:Y:S01]  /*7000*/  @!P1 LDG.E.EL R78, desc[UR10][R116.64] ;  /* 0x0000000a744e9981 */ /* 0x0000a2000c2e1900 */
[----:B------:R-:W-:Y:S01]  /*7010*/  IMAD.SHL.U32 R121, R120, 0x4, RZ ;  /* 0x0000000478797824 */ /* 0x000fe200078e00ff */
[----:B0-----:R-:W-:-:S04]  /*7020*/  IADD3.X R116, R233, UR7, RZ, P6, !PT ;  /* 0x00000007e9747c10 */ /* 0x001fc8000b7fe4ff */
[----:B------:R-:W-:Y:S02]  /*7030*/  SHF.L.U64.HI R120, R120, 0x2, R116 ;  /* 0x0000000278787819 */ /* 0x000fe40000010274 */
[----:B------:R-:W-:-:S04]  /*7040*/  IADD3 R116, P6, R121, UR20, RZ ;  /* 0x0000001479747c10 */ /* 0x000fc8000ffde0ff */
[----:B------:R-:W-:-:S03]  /*7050*/  IADD3.X R117, R120, UR21, RZ, P6, !PT ;  /* 0x0000001578757c10 */ /* 0x000fc6000b7fe4ff */
[----:B------:R-:W-:-:S03]  /*7060*/  IMAD.WIDE R116, R5, 0x4, R116 ;  /* 0x0000000405747825 */ /* 0x000fc600078e0274 */
[----:B------:R-:W-:-:S05]  /*7070*/  IADD3 R118, P6, R116, R31, RZ ;  /* 0x0000001f74767210 */ /* 0x000fca0007fde0ff */
[----:B------:R-:W-:Y:S01]  /*7080*/  IMAD.X R119, R117, 0x1, R12, P6 ;  /* 0x0000000175777824 */ /* 0x000fe200030e060c */
[----:B------:R-:W-:-:S06]  /*7090*/  CS2R R116, SRZ ;  /* 0x0000000000747805 */ /* 0x000fcc000001ff00 */
[----:B------:R0:W2:Y:S02]  /*70a0*/  @P5 LDG.E.EL R117, desc[UR10][R118.64] ;  /* 0x0000000a76755981 */ /* 0x0000a4000c2e1900 */
[----:B0-----:R-:W-:-:S04]  /*70b0*/  IADD3 R118, P6, R121, UR22, RZ ;  /* 0x0000001679767c10 */ /* 0x001fc8000ffde0ff */
[----:B------:R-:W-:-:S03]  /*70c0*/  IADD3.X R119, R120, UR23, RZ, P6, !PT ;  /* 0x0000001778777c10 */ /* 0x000fc6000b7fe4ff */
[----:B------:R-:W-:-:S03]  /*70d0*/  IMAD.WIDE R118, R47, 0x4, R118 ;  /* 0x000000042f767825 */ /* 0x000fc600078e0276 */
[----:B------:R-:W-:-:S05]  /*70e0*/  IADD3 R118, P6, R118, R14, RZ ;  /* 0x0000000e76767210 */ /* 0x000fca0007fde0ff */
[----:B------:R-:W-:-:S05]  /*70f0*/  IMAD.X R119, R119, 0x1, R21, P6 ;  /* 0x0000000177777824 */ /* 0x000fca00030e0615 */
[----:B------:R0:W2:Y:S02]  /*7100*/  @P2 LDG.E.EL R116, desc[UR10][R118.64] ;  /* 0x0000000a76742981 */ /* 0x0000a4000c2e1900 */
[----:B0-----:R-:W-:-:S04]  /*7110*/  IADD3 R118, P6, R121, UR24, RZ ;  /* 0x0000001879767c10 */ /* 0x001fc8000ffde0ff */
[----:B------:R-:W-:-:S03]  /*7120*/  IADD3.X R119, R120, UR25, RZ, P6, !PT ;  /* 0x0000001978777c10 */ /* 0x000fc6000b7fe4ff */
[----:B------:R-:W-:Y:S01]  /*7130*/  IMAD.WIDE R118, R60, 0x4, R118 ;  /* 0x000000043c767825 */ /* 0x000fe200078e0276 */
[----:B------:R-:W-:Y:S02]  /*7140*/  CS2R R122, SRZ ;  /* 0x00000000007a7805 */ /* 0x000fe4000001ff00 */
[----:B------:R-:W-:-:S05]  /*7150*/  IADD3 R118, P6, R118, R14, RZ ;  /* 0x0000000e76767210 */ /* 0x000fca0007fde0ff */
[----:B------:R-:W-:Y:S01]  /*7160*/  IMAD.X R119, R119, 0x1, R21, P6 ;  /* 0x0000000177777824 */ /* 0x000fe200030e0615 */
[----:B------:R-:W-:-:S04]  /*7170*/  UIMAD.WIDE.U32 UR6, UR5, 0x8, UR18 ;  /* 0x00000008050678a5 */ /* 0x000fc8000f8e0012 */
[----:B------:R0:W2:Y:S02]  /*7180*/  @P4 LDG.E.EL R122, desc[UR10][R118.64] ;  /* 0x0000000a767a4981 */ /* 0x0000a4000c2e1900 */
[----:B0-----:R-:W-:Y:S01]  /*7190*/  IADD3 R118, P6, R121, UR28, RZ ;  /* 0x0000001c79767c10 */ /* 0x001fe2000ffde0ff */
[----:B------:R-:W-:-:S03]  /*71a0*/  IMAD.U32 R121, RZ, RZ, UR7 ;  /* 0x00000007ff797e24 */ /* 0x000fc6000f8e00ff */
[----:B------:R-:W-:Y:S01]  /*71b0*/  IADD3.X R119, R120, UR27, RZ, P6, !PT ;  /* 0x0000001b78777c10 */ /* 0x000fe2000b7fe4ff */
[----:B------:R-:W-:-:S06]  /*71c0*/  IMAD.U32 R120, RZ, RZ, UR6 ;  /* 0x00000006ff787e24 */ /* 0x000fcc000f8e00ff */
[----:B------:R-:W2:Y:S01]  /*71d0*/  LDG.E.EL.64 R120, desc[UR10][R120.64] ;  /* 0x0000000a78787981 */ /* 0x000ea2000c2e1b00 */
[----:B------:R-:W-:-:S03]  /*71e0*/  IMAD.WIDE.U32 R118, R8, 0x4, R118 ;  /* 0x0000000408767825 */ /* 0x000fc600078e0076 */
[----:B------:R-:W-:-:S05]  /*71f0*/  IADD3 R118, P6, R118, R10, RZ ;  /* 0x0000000a76767210 */ /* 0x000fca0007fde0ff */
[----:B------:R-:W-:-:S05]  /*7200*/  IMAD.X R119, R119, 0x1, R7, P6 ;  /* 0x0000000177777824 */ /* 0x000fca00030e0607 */
[----:B------:R0:W3:Y:S02]  /*7210*/  @!P1 LDG.E.EL R123, desc[UR10][R118.64] ;  /* 0x0000000a767b9981 */ /* 0x0000e4000c2e1900 */
[----:B0-----:R-:W-:-:S04]  /*7220*/  IADD3 R118, P6, R135, UR28, RZ ;  /* 0x0000001c87767c10 */ /* 0x001fc8000ffde0ff */
[----:B------:R-:W-:-:S03]  /*7230*/  IADD3.X R119, R134, UR27, RZ, P6, !PT ;  /* 0x0000001b86777c10 */ /* 0x000fc6000b7fe4ff */
[----:B------:R-:W-:-:S03]  /*7240*/  IMAD.WIDE.U32 R118, R8, 0x4, R118 ;  /* 0x0000000408767825 */ /* 0x000fc600078e0076 */
[----:B------:R-:W-:-:S05]  /*7250*/  IADD3 R118, P6, R118, R10, RZ ;  /* 0x0000000a76767210 */ /* 0x000fca0007fde0ff */
[----:B------:R-:W-:Y:S02]  /*7260*/  IMAD.X R119, R119, 0x1, R7, P6 ;  /* 0x0000000177777824 */ /* 0x000fe400030e0607 */
[----:B------:R-:W-:-:S06]  /*7270*/  IMAD.MOV.U32 R87, RZ, RZ, RZ ;  /* 0x000000ffff577224 */ /* 0x000fcc00078e00ff */
[----:B------:R0:W3:Y:S02]  /*7280*/  @P2 LDG.E.EL R87, desc[UR10][R124.64] ;  /* 0x0000000a7c572981 */ /* 0x0000e4000c2e1900 */
[----:B0-----:R-:W-:Y:S01]  /*7290*/  IMAD.MOV.U32 R124, RZ, RZ, RZ ;  /* 0x000000ffff7c7224 */ /* 0x001fe200078e00ff */
[----:B--2---:R-:W-:Y:S02]  /*72a0*/  R2UR UR7, R121 ;  /* 0x00000000790772ca */ /* 0x004fe400000e0000 */
[----:B------:R-:W-:-:S11]  /*72b0*/  R2UR UR6, R120 ;  /* 0x00000000780672ca */ /* 0x000fd600000e0000 */
[----:B------:R-:W-:-:S04]  /*72c0*/  USHF.R.U32.HI UR5, URZ, 0x1d, UR7 ;  /* 0x0000001d3f057899 */ /* 0x000fc80008011607 */
[----:B------:R-:W-:-:S04]  /*72d0*/  ULOP3.LUT UR5, UR5, 0x4, URZ, 0xc0, !UPT ;  /* 0x0000000405057892 */ /* 0x000fc8000f8ec03f */
[----:B------:R-:W-:-:S04]  /*72e0*/  UIADD3 UR5, UP0, UR6, UR5, URZ ;  /* 0x0000000506057290 */ /* 0x000fc8000ff1e03f */
[----:B------:R-:W-:Y:S02]  /*72f0*/  UIADD3.X UR8, URZ, UR7, URZ, UP0, !UPT ;  /* 0x000000073f087290 */ /* 0x000fe400087fe43f */
[----:B------:R-:W-:Y:S02]  /*7300*/  USHF.L.U32 UR32, UR5, 0x2, URZ ;  /* 0x0000000205207899 */ /* 0x000fe4000800063f */
[----:B------:R-:W-:-:S04]  /*7310*/  USHF.L.U64.HI UR29, UR5, 0x2, UR8 ;  /* 0x00000002051d7899 */ /* 0x000fc80008010208 */
[----:B------:R-:W-:-:S04]  /*7320*/  IADD3 R30, P6, R30, UR32, RZ ;  /* 0x000000201e1e7c10 */ /* 0x000fc8000ffde0ff */
[----:B------:R-:W-:Y:S01]  /*7330*/  IADD3.X R131, R18, UR29, RZ, P6, !PT ;  /* 0x0000001d12837c10 */ /* 0x000fe2000b7fe4ff */
[----:B------:R-:W-:Y:S02]  /*7340*/  IMAD.MOV.U32 R18, RZ, RZ, RZ ;  /* 0x000000ffff127224 */ /* 0x000fe400078e00ff */
[C---:B------:R-:W-:Y:S01]  /*7350*/  IMAD.SHL.U32 R132, R30.reuse, 0x4, RZ ;  /* 0x000000041e847824 */ /* 0x040fe200078e00ff */
[----:B------:R-:W-:-:S03]  /*7360*/  SHF.L.U64.HI R131, R30, 0x2, R131 ;  /* 0x000000021e837819 */ /* 0x000fc60000010283 */
[----:B------:R0:W2:Y:S02]  /*7370*/  @!P1 LDG.E.EL R18, desc[UR10][R118.64] ;  /* 0x0000000a76129981 */ /* 0x0000a4000c2e1900 */
        /* <DEDUP_REMOVED lines=13> */
[----:B------:R-:W-:-:S04]  /*7450*/  USHF.R.U32.HI UR5, URZ, 0x1d, UR7 ;  /* 0x0000001d3f057899 */ /* 0x000fc80008011607 */
[----:B------:R0:W2:Y:S01]  /*7460*/  @P2 LDG.E.EL R120, desc[UR10][R118.64] ;  /* 0x0000000a76782981 */ /* 0x0000a2000c2e1900 */
[----:B------:R-:W-:Y:S01]  /*7470*/  ULOP3.LUT UR5, UR5, 0x4, URZ, 0xc0, !UPT ;  /* 0x0000000405057892 */ /* 0x000fe2000f8ec03f */
[----:B0-----:R-:W-:-:S04]  /*7480*/  IADD3 R118, P6, R132, UR24, RZ ;  /* 0x0000001884767c10 */ /* 0x001fc8000ffde0ff */
[----:B------:R-:W-:Y:S01]  /*7490*/  IADD3.X R119, R131, UR25, RZ, P6, !PT ;  /* 0x0000001983777c10 */ /* 0x000fe2000b7fe4ff */
[----:B------:R-:W-:Y:S02]  /*74a0*/  UIADD3 UR5, UP0, UR6, UR5, URZ ;  /* 0x0000000506057290 */ /* 0x000fe4000ff1e03f */
[----:B------:R-:W-:Y:S02]  /*74b0*/  IMAD.WIDE R118, R60, 0x4, R118 ;  /* 0x000000043c767825 */ /* 0x000fe400078e0276 */
[----:B------:R-:W-:Y:S02]  /*74c0*/  USHF.L.U32 UR30, UR5, 0x2, URZ ;  /* 0x00000002051e7899 */ /* 0x000fe4000800063f */
[----:B------:R-:W-:Y:S01]  /*74d0*/  UIADD3.X UR8, URZ, UR7, URZ, UP0, !UPT ;  /* 0x000000073f087290 */ /* 0x000fe200087fe43f */
[----:B------:R-:W-:-:S03]  /*74e0*/  IADD3 R118, P6, R118, R14, RZ ;  /* 0x0000000e76767210 */ /* 0x000fc60007fde0ff */
[----:B------:R-:W-:Y:S02]  /*74f0*/  USHF.L.U64.HI UR9, UR5, 0x2, UR8 ;  /* 0x0000000205097899 */ /* 0x000fe40008010208 */
[----:B------:R-:W-:Y:S01]  /*7500*/  IMAD.X R119, R119, 0x1, R21, P6 ;  /* 0x0000000177777824 */ /* 0x000fe200030e0615 */
[----:B------:R-:W-:Y:S01]  /*7510*/  IADD3 R125, P6, R9, UR30, RZ ;  /* 0x0000001e097d7c10 */ /* 0x000fe2000ffde0ff */
[----:B------:R-:W-:-:S03]  /*7520*/  IMAD.MOV.U32 R9, RZ, RZ, RZ ;  /* 0x000000ffff097224 */ /* 0x000fc600078e00ff */
[----:B------:R-:W-:Y:S01]  /*7530*/  IADD3.X R13, R13, UR9, RZ, P6, !PT ;  /* 0x000000090d0d7c10 */ /* 0x000fe2000b7fe4ff */
[C---:B------:R-:W-:Y:S02]  /*7540*/  IMAD.SHL.U32 R126, R125.reuse, 0x4, RZ ;  /* 0x000000047d7e7824 */ /* 0x040fe400078e00ff */
[----:B------:R0:W2:Y:S01]  /*7550*/  @P4 LDG.E.EL R9, desc[UR10][R118.64] ;  /* 0x0000000a76094981 */ /* 0x0000a2000c2e1900 */
[----:B------:R-:W-:Y:S02]  /*7560*/  SHF.L.U64.HI R125, R125, 0x2, R13 ;  /* 0x000000027d7d7819 */ /* 0x000fe4000001020d */
        /* <DEDUP_REMOVED lines=15> */
[----:B------:R-:W-:-:S03]  /*7660*/  IMAD.WIDE R118, R60, 0x4, R118 ;  /* 0x000000043c767825 */ /* 0x000fc600078e0276 */
        /* <DEDUP_REMOVED lines=8> */
[----:B------:R-:W-:Y:S02]  /*76f0*/  IMAD.WIDE.U32 R118, R8, 0x4, R118 ;  /* 0x0000000408767825 */ /* 0x000fe400078e0076 */
[----:B------:R-:W-:Y:S02]  /*7700*/  UIADD3.X UR8, URZ, UR7, URZ, UP0, !UPT ;  /* 0x000000073f087290 */ /* 0x000fe400087fe43f */
[----:B------:R-:W-:Y:S01]  /*7710*/  USHF.L.U32 UR31, UR5, 0x2, URZ ;  /* 0x00000002051f7899 */ /* 0x000fe2000800063f */
[----:B------:R-:W-:Y:S01]  /*7720*/  IADD3 R118, P6, R118, R10, RZ ;  /* 0x0000000a76767210 */ /* 0x000fe20007fde0ff */
[----:B------:R-:W-:-:S04]  /*7730*/  USHF.L.U64.HI UR8, UR5, 0x2, UR8 ;  /* 0x0000000205087899 */ /* 0x000fc80008010208 */
[----:B------:R-:W-:Y:S01]  /*7740*/  IMAD.X R119, R119, 0x1, R7, P6 ;  /* 0x0000000177777824 */ /* 0x000fe200030e0607 */
        /* <DEDUP_REMOVED lines=66> */
[----:B------:R-:W-:-:S03]  /*7b70*/  IMAD.WIDE.U32 R118, R8, 0x4, R118 ;  /* 0x0000000408767825 */ /* 0x000fc600078e0076 */
[----:B------:R-:W-:Y:S01]  /*7b80*/  IADD3 R118, P6, R118, R10, RZ ;  /* 0x0000000a76767210 */ /* 0x000fe20007fde0ff */
[----:B------:R-:W-:-:S04]  /*7b90*/  IMAD.MOV.U32 R130, RZ, RZ, RZ ;  /* 0x000000ffff827224 */ /* 0x000fc800078e00ff */
[----:B------:R-:W-:-:S05]  /*7ba0*/  IMAD.X R119, R119, 0x1, R7, P6 ;  /* 0x0000000177777824 */ /* 0x000fca00030e0607 */
[----:B------:R0:W2:Y:S02]  /*7bb0*/  @!P1 LDG.E.EL R130, desc[UR10][R118.64] ;  /* 0x0000000a76829981 */ /* 0x0000a4000c2e1900 */
[----:B0-----:R-:W-:-:S04]  /*7bc0*/  IADD3 R118, P6, R132, UR28, RZ ;  /* 0x0000001c84767c10 */ /* 0x001fc8000ffde0ff */
[----:B------:R-:W-:Y:S02]  /*7bd0*/  IADD3.X R119, R131, UR27, RZ, P6, !PT ;  /* 0x0000001b83777c10 */ /* 0x000fe4000b7fe4ff */
[----:B------:R-:W-:Y:S02]  /*7be0*/  SEL R131, R185, RZ, P5 ;  /* 0x000000ffb9837207 */ /* 0x000fe40002800000 */
[----:B------:R-:W2:Y:S01]  /*7bf0*/  LDL.LU R185, [R1] ;  /* 0x0000000001b97983 */ /* 0x000ea20000300800 */
[----:B------:R-:W-:-:S03]  /*7c00*/  IMAD.WIDE.U32 R118, R8, 0x4, R118 ;  /* 0x0000000408767825 */ /* 0x000fc600078e0076 */
[----:B------:R-:W3:Y:S01]  /*7c10*/  LDL.LU R154, [R1+0x10] ;  /* 0x00001000019a7983 */ /* 0x000ee20000300800 */
[----:B------:R-:W-:Y:S01]  /*7c20*/  IADD3 R118, P6, R118, R10, RZ ;  /* 0x0000000a76767210 */ /* 0x000fe20007fde0ff */
[----:B------:R-:W-:Y:S02]  /*7c30*/  IMAD.MOV.U32 R132, RZ, RZ, RZ ;  /* 0x000000ffff847224 */ /* 0x000fe400078e00ff */
[----:B------:R-:W3:Y:S02]  /*7c40*/  LDL.LU R167, [R1+0xc] ;  /* 0x00000c0001a77983 */ /* 0x000ee40000300800 */
[----:B------:R-:W-:Y:S01]  /*7c50*/  IMAD.X R119, R119, 0x1, R7, P6 ;  /* 0x0000000177777824 */ /* 0x000fe200030e0607 */
[----:B------:R-:W-:-:S04]  /*7c60*/  IADD3 R20, P6, R20, UR32, RZ ;  /* 0x0000002014147c10 */ /* 0x000fc8000ffde0ff */
[----:B------:R-:W-:Y:S01]  /*7c70*/  IADD3.X R144, R17, UR29, RZ, P6, !PT ;  /* 0x0000001d11907c10 */ /* 0x000fe2000b7fe4ff */
[----:B------:R-:W-:Y:S02]  /*7c80*/  IMAD.MOV.U32 R17, RZ, RZ, RZ ;  /* 0x000000ffff117224 */ /* 0x000fe400078e00ff */
[C---:B------:R-:W-:Y:S01]  /*7c90*/  IMAD.SHL.U32 R145, R20.reuse, 0x4, RZ ;  /* 0x0000000414917824 */ /* 0x040fe200078e00ff */
[----:B------:R-:W-:-:S03]  /*7ca0*/  SHF.L.U64.HI R144, R20, 0x2, R144 ;  /* 0x0000000214907819 */ /* 0x000fc60000010290 */
[----:B------:R0:W3:Y:S02]  /*7cb0*/  @!P1 LDG.E.EL R17, desc[UR10][R118.64] ;  /* 0x0000000a76119981 */ /* 0x0000e4000c2e1900 */
[----:B0-----:R-:W-:-:S04]  /*7cc0*/  IADD3 R118, P6, R145, UR22, RZ ;  /* 0x0000001691767c10 */ /* 0x001fc8000ffde0ff */
[----:B------:R-:W-:-:S03]  /*7cd0*/  IADD3.X R119, R144, UR23, RZ, P6, !PT ;  /* 0x0000001790777c10 */ /* 0x000fc6000b7fe4ff */
[----:B------:R-:W-:-:S03]  /*7ce0*/  IMAD.WIDE R118, R47, 0x4, R118 ;  /* 0x000000042f767825 */ /* 0x000fc600078e0276 */
[----:B------:R-:W-:Y:S01]  /*7cf0*/  IADD3 R118, P6, R118, R14, RZ ;  /* 0x0000000e76767210 */ /* 0x000fe20007fde0ff */
[----:B------:R-:W-:-:S04]  /*7d00*/  IMAD.MOV.U32 R20, RZ, RZ, RZ ;  /* 0x000000ffff147224 */ /* 0x000fc800078e00ff */
[----:B------:R-:W-:-:S05]  /*7d10*/  IMAD.X R119, R119, 0x1, R21, P6 ;  /* 0x0000000177777824 */ /* 0x000fca00030e0615 */
[----:B------:R0:W3:Y:S02]  /*7d20*/  @P2 LDG.E.EL R20, desc[UR10][R118.64] ;  /* 0x0000000a76142981 */ /* 0x0000e4000c2e1900 */
[----:B0-----:R-:W-:-:S04]  /*7d30*/  IADD3 R118, P6, R145, UR24, RZ ;  /* 0x0000001891767c10 */ /* 0x001fc8000ffde0ff */
[----:B------:R-:W-:-:S03]  /*7d40*/  IADD3.X R119, R144, UR25, RZ, P6, !PT ;  /* 0x0000001990777c10 */ /* 0x000fc6000b7fe4ff */
[----:B------:R-:W-:-:S03]  /*7d50*/  IMAD.WIDE R118, R60, 0x4, R118 ;  /* 0x000000043c767825 */ /* 0x000fc600078e0276 */
[----:B------:R-:W-:-:S05]  /*7d60*/  IADD3 R118, P6, R118, R14, RZ ;  /* 0x0000000e76767210 */ /* 0x000fca0007fde0ff */
[----:B------:R-:W-:-:S05]  /*7d70*/  IMAD.X R119, R119, 0x1, R21, P6 ;  /* 0x0000000177777824 */ /* 0x000fca00030e0615 */
[----:B------:R0:W3:Y:S02]  /*7d80*/  @P4 LDG.E.EL R132, desc[UR10][R118.64] ;  /* 0x0000000a76844981 */ /* 0x0000e4000c2e1900 */
[----:B0-----:R-:W-:-:S04]  /*7d90*/  IADD3 R118, P6, R145, UR20, RZ ;  /* 0x0000001491767c10 */ /* 0x001fc8000ffde0ff */
[----:B------:R-:W-:-:S03]  /*7da0*/  IADD3.X R119, R144, UR21, RZ, P6, !PT ;  /* 0x0000001590777c10 */ /* 0x000fc6000b7fe4ff */
[----:B------:R-:W-:-:S03]  /*7db0*/  IMAD.WIDE R118, R5, 0x4, R118 ;  /* 0x0000000405767825 */ /* 0x000fc600078e0276 */
[----:B------:R-:W-:-:S05]  /*7dc0*/  IADD3 R118, P6, R118, R31, RZ ;  /* 0x0000001f76767210 */ /* 0x000fca0007fde0ff */
[----:B------:R-:W-:Y:S01]  /*7dd0*/  IMAD.X R119, R119, 0x1, R12, P6 ;  /* 0x0000000177777824 */ /* 0x000fe200030e060c */
[----:B------:R-:W-:-:S04]  /*7de0*/  IADD3 R24, P6, R24, UR30, RZ ;  /* 0x0000001e18187c10 */ /* 0x000fc8000ffde0ff */
[----:B------:R-:W-:Y:S01]  /*7df0*/  IADD3.X R134, R28, UR9, RZ, P6, !PT ;  /* 0x000000091c867c10 */ /* 0x000fe2000b7fe4ff */
[----:B------:R-:W-:-:S03]  /*7e00*/  IMAD.SHL.U32 R27, R24, 0x4, RZ ;  /* 0x00000004181b7824 */ /* 0x000fc600078e00ff */
[----:B------:R-:W-:Y:S02]  /*7e10*/  SHF.L.U64.HI R24, R24, 0x2, R134 ;  /* 0x0000000218187819 */ /* 0x000fe40000010286 */
[----:B--2---:R-:W-:Y:S02]  /*7e20*/  SEL R134, R185, RZ, !P1 ;  /* 0x000000ffb9867207 */ /* 0x004fe40004800000 */
[----:B------:R-:W2:Y:S01]  /*7e30*/  LDL.LU R185, [R1+0x18] ;  /* 0x0000180001b97983 */ /* 0x000ea20000300800 */
[----:B------:R-:W-:-:S06]  /*7e40*/  IMAD.MOV.U32 R28, RZ, RZ, RZ ;  /* 0x000000ffff1c7224 */ /* 0x000fcc00078e00ff */
[----:B------:R0:W4:Y:S02]  /*7e50*/  @P5 LDG.E.EL R28, desc[UR10][R118.64] ;  /* 0x0000000a761c5981 */ /* 0x000124000c2e1900 */
[----:B0-----:R-:W-:-:S04]  /*7e60*/  IADD3 R118, P6, R27, UR20, RZ ;  /* 0x000000141b767c10 */ /* 0x001fc8000ffde0ff */
[----:B------:R-:W-:Y:S02]  /*7e70*/  IADD3.X R119, R24, UR21, RZ, P6, !PT ;  /* 0x0000001518777c10 */ /* 0x000fe4000b7fe4ff */
[----:B------:R-:W-:Y:S01]  /*7e80*/  SEL R133, R133, R252, !P3 ;  /* 0x000000fc85857207 */ /* 0x000fe20005800000 */
[----:B------:R-:W-:-:S04]  /*7e90*/  IMAD.WIDE R118, R5, 0x4, R118 ;  /* 0x0000000405767825 */ /* 0x000fc800078e0276 */
[----:B------:R-:W-:Y:S01]  /*7ea0*/  FADD R133, R133, R134 ;  /* 0x0000008685857221 */ /* 0x000fe20000000000 */
[----:B------:R-:W-:Y:S02]  /*7eb0*/  IADD3 R118, P6, R118, R31, RZ ;  /* 0x0000001f76767210 */ /* 0x000fe40007fde0ff */
[----:B------:R-:W-:-:S03]  /*7ec0*/  CS2R R134, SRZ ;  /* 0x0000000000867805 */ /* 0x000fc6000001ff00 */
[----:B------:R-:W-:-:S05]  /*7ed0*/  IMAD.X R119, R119, 0x1, R12, P6 ;  /* 0x0000000177777824 */ /* 0x000fca00030e060c */
[----:B------:R0:W4:Y:S02]  /*7ee0*/  @P5 LDG.E.EL R134, desc[UR10][R118.64] ;  /* 0x0000000a76865981 */ /* 0x000124000c2e1900 */
[----:B0-----:R-:W-:-:S04]  /*7ef0*/  IADD3 R118, P6, R27, UR22, RZ ;  /* 0x000000161b767c10 */ /* 0x001fc8000ffde0ff */
[----:B------:R-:W-:-:S03]  /*7f00*/  IADD3.X R119, R24, UR23, RZ, P6, !PT ;  /* 0x0000001718777c10 */ /* 0x000fc6000b7fe4ff */
[----:B------:R-:W-:-:S03]  /*7f10*/  IMAD.WIDE R118, R47, 0x4, R118 ;  /* 0x000000042f767825 */ /* 0x000fc600078e0276 */
[----:B------:R-:W-:-:S05]  /*7f20*/  IADD3 R118, P6, R118, R14, RZ ;  /* 0x0000000e76767210 */ /* 0x000fca0007fde0ff */
        /* <DEDUP_REMOVED lines=10> */
[----:B------:R-:W-:-:S03]  /*7fd0*/  IMAD.WIDE.U32 R118, R8, 0x4, R118 ;  /* 0x0000000408767825 */ /* 0x000fc600078e0076 */
[----:B------:R-:W-:-:S05]  /*7fe0*/  IADD3 R118, P6, R118, R10, RZ ;  /* 0x0000000a76767210 */ /* 0x000fca0007fde0ff */
[----:B------:R-:W-:Y:S01]  /*7ff0*/  IMAD.X R119, R119, 0x1, R7, P6 ;  /* 0x0000000177777824 */ /* 0x000fe200030e0607 */
[----:B------:R-:W-:-:S04]  /*8000*/  IADD3 R24, P6, R26, UR31, RZ ;  /* 0x0000001f1a187c10 */ /* 0x000fc8000ffde0ff */
[----:B------:R-:W-:Y:S01]  /*8010*/  IADD3.X R26, R19, UR8, RZ, P6, !PT ;  /* 0x00000008131a7c10 */ /* 0x000fe2000b7fe4ff */
[----:B------:R-:W-:-:S03]  /*8020*/  IMAD.SHL.U32 R139, R24, 0x4, RZ ;  /* 0x00000004188b7824 */ /* 0x000fc600078e00ff */
[----:B------:R-:W-:Y:S02]  /*8030*/  SHF.L.U64.HI R24, R24, 0x2, R26 ;  /* 0x0000000218187819 */ /* 0x000fe4000001021a */
[----:B------:R-:W-:Y:S01]  /*8040*/  IADD3 R26, P6, R139, UR20, RZ ;  /* 0x000000148b1a7c10 */ /* 0x000fe2000ffde0ff */
[----:B------:R-:W-:-:S03]  /*8050*/  IMAD.MOV.U32 R19, RZ, RZ, RZ ;  /* 0x000000ffff137224 */ /* 0x000fc600078e00ff */
[----:B------:R-:W-:Y:S02]  /*8060*/  IADD3.X R27, R24, UR21, RZ, P6, !PT ;  /* 0x00000015181b7c10 */ /* 0x000fe4000b7fe4ff */
[----:B---3--:R-:W-:Y:S01]  /*8070*/  SEL R138, R154, RZ, P2 ;  /* 0x000000ff9a8a7207 */ /* 0x008fe20001000000 */
[----:B------:R2:W3:Y:S01]  /*8080*/  @!P1 LDG.E.EL R19, desc[UR10][R118.64] ;  /* 0x0000000a76139981 */ /* 0x0004e2000c2e1900 */
[----:B------:R-:W-:Y:S01]  /*8090*/  IMAD.WIDE R26, R5, 0x4, R26 ;  /* 0x00000004051a7825 */ /* 0x000fe200078e021a */
[----:B------:R-:W-:Y:S02]  /*80a0*/  @P0 SEL R138, R167, RZ, P4 ;  /* 0x000000ffa78a0207 */ /* 0x000fe40002000000 */
[----:B------:R-:W-:-:S05]  /*80b0*/  IADD3 R26, P6, R26, R31, RZ ;  /* 0x0000001f1a1a7210 */ /* 0x000fca0007fde0ff */
[----:B------:R-:W-:Y:S01]  /*80c0*/  IMAD.X R27, R27, 0x1, R12, P6 ;  /* 0x000000011b1b7824 */ /* 0x000fe200030e060c */
[----:B--2---:R-:W-:-:S04]  /*80d0*/  SEL R118, R185, RZ, P5 ;  /* 0x000000ffb9767207 */ /* 0x004fc80002800000 */
[----:B------:R-:W-:Y:S02]  /*80e0*/  SEL R138, R118, R138, !P3 ;  /* 0x0000008a768a7207 */ /* 0x000fe40005800000 */
        /* <DEDUP_REMOVED lines=17> */
[----:B------:R-:W-:-:S05]  /*8200*/  IADD3 R26, P6, R26, R10, RZ ;  /* 0x0000000a1a1a7210 */ /* 0x000fca0007fde0ff */
[----:B------:R-:W-:Y:S01]  /*8210*/  IMAD.X R27, R27, 0x1, R7, P6 ;  /* 0x000000011b1b7824 */ /* 0x000fe200030e0607 */
[----:B------:R-:W-:-:S04]  /*8220*/  IADD3 R25, P6, R25, UR7, RZ ;  /* 0x0000000719197c10 */ /* 0x000fc8000ffde0ff */
[----:B------:R-:W-:Y:S02]  /*8230*/  IADD3.X R24, R22, UR6, RZ, P6, !PT ;  /* 0x0000000616187c10 */ /* 0x000fe4000b7fe4ff */
[----:B------:R-:W-:Y:S02]  /*8240*/  SEL R22, R3, RZ, !P1 ;  /* 0x000000ff03167207 */ /* 0x000fe40004800000 */
[----:B------:R-:W-:Y:S01]  /*8250*/  SEL R143, R249, RZ, P5 ;  /* 0x000000fff98f7207 */ /* 0x000fe20002800000 */
[----:B------:R-:W-:Y:S01]  /*8260*/  IMAD.MOV.U32 R142, RZ, RZ, RZ ;  /* 0x000000ffff8e7224 */ /* 0x000fe200078e00ff */
[----:B------:R-:W-:Y:S01]  /*8270*/  SEL R44, R44, RZ, !P1 ;  /* 0x000000ff2c2c7207 */ /* 0x000fe20004800000 */
[----:B------:R-:W-:Y:S01]  /*8280*/  FADD R22, R138, R22 ;  /* 0x000000168a167221 */ /* 0x000fe20000000000 */
[----:B------:R-:W-:Y:S02]  /*8290*/  CS2R R138, SRZ ;  /* 0x00000000008a7805 */ /* 0x000fe4000001ff00 */
[----:B------:R-:W-:-:S02]  /*82a0*/  SEL R40, R40, RZ, P5 ;  /* 0x000000ff28287207 */ /* 0x000fc40002800000 */
[----:B------:R-:W-:Y:S02]  /*82b0*/  SEL R55, R55, RZ, !P1 ;  /* 0x000000ff37377207 */ /* 0x000fe40004800000 */
[----:B------:R-:W-:Y:S01]  /*82c0*/  SEL R152, R62, RZ, P2 ;  /* 0x000000ff3e987207 */ /* 0x000fe20001000000 */
[----:B------:R0:W2:Y:S01]  /*82d0*/  @!P1 LDG.E.EL R138, desc[UR10][R26.64] ;  /* 0x0000000a1a8a9981 */ /* 0x0000a2000c2e1900 */
[----:B------:R-:W-:Y:S01]  /*82e0*/  SEL R57, R57, RZ, P5 ;  /* 0x000000ff39397207 */ /* 0x000fe20002800000 */
[----:B------:R-:W-:Y:S02]  /*82f0*/  IMAD.MOV.U32 R153, RZ, RZ, RZ ;  /* 0x000000ffff997224 */ /* 0x000fe400078e00ff */
[----:B------:R-:W-:Y:S01]  /*8300*/  IMAD.MOV.U32 R154, RZ, RZ, RZ ;  /* 0x000000ffff9a7224 */ /* 0x000fe200078e00ff */
[----:B------:R-:W-:Y:S01]  /*8310*/  SEL R176, R51, RZ, P2 ;  /* 0x000000ff33b07207 */ /* 0x000fe20001000000 */
[----:B------:R-:W-:Y:S01]  /*8320*/  IMAD.MOV.U32 R167, RZ, RZ, RZ ;  /* 0x000000ffffa77224 */ /* 0x000fe200078e00ff */
[----:B------:R-:W-:Y:S01]  /*8330*/  SEL R50, R50, RZ, P5 ;  /* 0x000000ff32327207 */ /* 0x000fe20002800000 */
[----:B------:R-:W2:Y:S01]  /*8340*/  LDL.LU R3, [R1+0xfc] ;  /* 0x0000fc0001037983 */ /* 0x000ea20000300800 */
[C---:B0-----:R-:W-:Y:S01]  /*8350*/  IMAD.SHL.U32 R27, R25.reuse, 0x4, RZ ;  /* 0x00000004191b7824 */ /* 0x041fe200078e00ff */
[----:B------:R-:W-:-:S04]  /*8360*/  SHF.L.U64.HI R26, R25, 0x2, R24 ;  /* 0x00000002191a7819 */ /* 0x000fc80000010218 */
[----:B------:R-:W-:-:S04]  /*8370*/  IADD3 R24, P6, R27, UR20, RZ ;  /* 0x000000141b187c10 */ /* 0x000fc8000ffde0ff */
[----:B------:R-:W-:-:S03]  /*8380*/  IADD3.X R25, R26, UR21, RZ, P6, !PT ;  /* 0x000000151a197c10 */ /* 0x000fc6000b7fe4ff */
[----:B------:R-:W-:-:S03]  /*8390*/  IMAD.WIDE R24, R5, 0x4, R24 ;  /* 0x0000000405187825 */ /* 0x000fc600078e0218 */
[----:B------:R-:W-:-:S05]  /*83a0*/  IADD3 R24, P6, R24, R31, RZ ;  /* 0x0000001f18187210 */ /* 0x000fca0007fde0ff */
[----:B------:R-:W-:-:S05]  /*83b0*/  IMAD.X R25, R25, 0x1, R12, P6 ;  /* 0x0000000119197824 */ /* 0x000fca00030e060c */
[----:B------:R0:W2:Y:S02]  /*83c0*/  @P5 LDG.E.EL R139, desc[UR10][R24.64] ;  /* 0x0000000a188b5981 */ /* 0x0000a4000c2e1900 */
        /* <DEDUP_REMOVED lines=19> */
[----:B------:R-:W-:-:S05]  /*8500*/  IMAD.X R25, R25, 0x1, R7, P6 ;  /* 0x0000000119197824 */ /* 0x000fca00030e0607 */
[----:B------:R0:W2:Y:S02]  /*8510*/  @!P1 LDG.E.EL R142, desc[UR10][R24.64] ;  /* 0x0000000a188e9981 */ /* 0x0000a4000c2e1900 */
[----:B0-----:R-:W-:-:S04]  /*8520*/  IADD3 R24, P6, R145, UR28, RZ ;  /* 0x0000001c91187c10 */ /* 0x001fc8000ffde0ff */
[----:B------:R-:W-:-:S03]  /*8530*/  IADD3.X R25, R144, UR27, RZ, P6, !PT ;  /* 0x0000001b90197c10 */ /* 0x000fc6000b7fe4ff */
[----:B------:R-:W-:-:S03]  /*8540*/  IMAD.WIDE.U32 R24, R8, 0x4, R24 ;  /* 0x0000000408187825 */ /* 0x000fc600078e0018 */
[----:B------:R-:W-:Y:S02]  /*8550*/  IADD3 R24, P6, R24, R10, RZ ;  /* 0x0000000a18187210 */ /* 0x000fe40007fde0ff */
[----:B------:R-:W-:-:S03]  /*8560*/  SEL R26, R46, RZ, P2 ;  /* 0x000000ff2e1a7207 */ /* 0x000fc60001000000 */
[----:B------:R-:W-:Y:S01]  /*8570*/  IMAD.X R25, R25, 0x1, R7, P6 ;  /* 0x0000000119197824 */ /* 0x000fe200030e0607 */
[----:B------:R-:W-:Y:S01]  /*8580*/  IADD3 R145, P6, R227, UR32, RZ ;  /* 0x00000020e3917c10 */ /* 0x000fe2000ffde0ff */
[----:B------:R-:W-:-:S03]  /*8590*/  IMAD.MOV.U32 R46, RZ, RZ, RZ ;  /* 0x000000ffff2e7224 */ /* 0x000fc600078e00ff */
[----:B------:R-:W-:Y:S01]  /*85a0*/  IADD3.X R226, R226, UR29, RZ, P6, !PT ;  /* 0x0000001de2e27c10 */ /* 0x000fe2000b7fe4ff */
[C---:B------:R-:W-:Y:S02]  /*85b0*/  IMAD.SHL.U32 R146, R145.reuse, 0x4, RZ ;  /* 0x0000000491927824 */ /* 0x040fe400078e00ff */
[----:B------:R0:W2:Y:S01]  /*85c0*/  @!P1 LDG.E.EL R46, desc[UR10][R24.64] ;  /* 0x0000000a182e9981 */ /* 0x0000a2000c2e1900 */
[----:B------:R-:W-:Y:S02]  /*85d0*/  SHF.L.U64.HI R145, R145, 0x2, R226 ;  /* 0x0000000291917819 */ /* 0x000fe400000102e2 */
[----:B0-----:R-:W-:-:S04]  /*85e0*/  IADD3 R24, P6, R146, UR22, RZ ;  /* 0x0000001692187c10 */ /* 0x001fc8000ffde0ff */
[----:B------:R-:W-:-:S03]  /*85f0*/  IADD3.X R25, R145, UR23, RZ, P6, !PT ;  /* 0x0000001791197c10 */ /* 0x000fc6000b7fe4ff */
[----:B------:R-:W-:Y:S01]  /*8600*/  IMAD.WIDE R24, R47, 0x4, R24 ;  /* 0x000000042f187825 */ /* 0x000fe200078e0218 */
[----:B------:R-:W-:Y:S02]  /*8610*/  @P0 SEL R26, R61, RZ, P4 ;  /* 0x000000ff3d1a0207 */ /* 0x000fe40002000000 */
[----:B------:R-:W-:Y:S01]  /*8620*/  IADD3 R24, P6, R24, R14, RZ ;  /* 0x0000000e18187210 */ /* 0x000fe20007fde0ff */
[----:B------:R-:W-:-:S04]  /*8630*/  IMAD.MOV.U32 R61, RZ, RZ, RZ ;  /* 0x000000ffff3d7224 */ /* 0x000fc800078e00ff */
[----:B------:R-:W-:-:S05]  /*8640*/  IMAD.X R25, R25, 0x1, R21, P6 ;  /* 0x0000000119197824 */ /* 0x000fca00030e0615 */
[----:B------:R0:W2:Y:S02]  /*8650*/  @P2 LDG.E.EL R61, desc[UR10][R24.64] ;  /* 0x0000000a183d2981 */ /* 0x0000a4000c2e1900 */
[----:B0-----:R-:W-:-:S04]  /*8660*/  IADD3 R24, P6, R146, UR24, RZ ;  /* 0x0000001892187c10 */ /* 0x001fc8000ffde0ff */
[----:B------:R-:W-:Y:S02]  /*8670*/  IADD3.X R25, R145, UR25, RZ, P6, !PT ;  /* 0x0000001991197c10 */ /* 0x000fe4000b7fe4ff */
[----:B------:R-:W-:Y:S01]  /*8680*/  SEL R26, R148, R26, !P3 ;  /* 0x0000001a941a7207 */ /* 0x000fe20005800000 */
[----:B------:R-:W-:-:S04]  /*8690*/  IMAD.WIDE R24, R60, 0x4, R24 ;  /* 0x000000043c187825 */ /* 0x000fc800078e0218 */
[----:B------:R-:W-:Y:S01]  /*86a0*/  FADD R144, R26, R44 ;  /* 0x0000002c1a907221 */ /* 0x000fe20000000000 */
        /* <DEDUP_REMOVED lines=8> */
[----:B------:R-:W-:Y:S01]  /*8730*/  IMAD.X R25, R25, 0x1, R12, P6 ;  /* 0x0000000119197824 */ /* 0x000fe200030e060c */
[----:B------:R-:W-:Y:S02]  /*8740*/  IADD3 R16, P6, R16, UR30, RZ ;  /* 0x0000001e10107c10 */ /* 0x000fe4000ffde0ff */
[----:B------:R-:W-:Y:S02]  /*8750*/  SEL R27, R41, RZ, P2 ;  /* 0x000000ff291b7207 */ /* 0x000fe40001000000 */
[----:B------:R-:W-:Y:S01]  /*8760*/  IADD3.X R26, R6, UR9, RZ, P6, !PT ;  /* 0x00000009061a7c10 */ /* 0x000fe2000b7fe4ff */
[----:B------:R-:W-:Y:S02]  /*8770*/  IMAD.MOV.U32 R6, RZ, RZ, RZ ;  /* 0x000000ffff067224 */ /* 0x000fe400078e00ff */
[C---:B------:R-:W-:Y:S01]  /*8780*/  IMAD.SHL.U32 R41, R16.reuse, 0x4, RZ ;  /* 0x0000000410297824 */ /* 0x040fe200078e00ff */
[----:B------:R-:W-:-:S03]  /*8790*/  SHF.L.U64.HI R26, R16, 0x2, R26 ;  /* 0x00000002101a7819 */ /* 0x000fc6000001021a */
        /* <DEDUP_REMOVED lines=27> */
[----:B------:R-:W-:Y:S02]  /*8950*/  IADD3 R223, P6, R223, UR31, RZ ;  /* 0x0000001fdfdf7c10 */ /* 0x000fe4000ffde0ff */
[----:B------:R-:W-:Y:S02]  /*8960*/  SEL R27, R40, R27, !P3 ;  /* 0x0000001b281b7207 */ /* 0x000fe40005800000 */
[----:B------:R-:W-:Y:S01]  /*8970*/  IADD3.X R40, R11, UR8, RZ, P6, !PT ;  /* 0x000000080b287c10 */ /* 0x000fe2000b7fe4ff */
[----:B------:R-:W-:Y:S02]  /*8980*/  IMAD.MOV.U32 R11, RZ, RZ, RZ ;  /* 0x000000ffff0b7224 */ /* 0x000fe400078e00ff */
[----:B------:R-:W-:Y:S02]  /*8990*/  IMAD.SHL.U32 R26, R223, 0x4, RZ ;  /* 0x00000004df1a7824 */ /* 0x000fe400078e00ff */
[----:B------:R-:W-:Y:S01]  /*89a0*/  FADD R55, R27, R55 ;  /* 0x000000371b377221 */ /* 0x000fe20000000000 */
[----:B------:R-:W-:Y:S01]  /*89b0*/  SHF.L.U64.HI R27, R223, 0x2, R40 ;  /* 0x00000002df1b7819 */ /* 0x000fe20000010228 */
[----:B------:R0:W2:Y:S02]  /*89c0*/  @!P1 LDG.E.EL R11, desc[UR10][R24.64] ;  /* 0x0000000a180b9981 */ /* 0x0000a4000c2e1900 */
        /* <DEDUP_REMOVED lines=9> */
[----:B------:R-:W-:Y:S01]  /*8a60*/  IMAD.WIDE R24, R47, 0x4, R24 ;  /* 0x000000042f187825 */ /* 0x000fe200078e0218 */
[----:B------:R-:W-:Y:S02]  /*8a70*/  @P0 SEL R152, R63, RZ, P4 ;  /* 0x000000ff3f980207 */ /* 0x000fe40002000000 */
[----:B------:R-:W-:Y:S02]  /*8a80*/  IADD3 R24, P6, R24, R14, RZ ;  /* 0x0000000e18187210 */ /* 0x000fe40007fde0ff */
[----:B------:R-:W-:Y:S01]  /*8a90*/  SEL R152, R57, R152, !P3 ;  /* 0x0000009839987207 */ /* 0x000fe20005800000 */
[----:B------:R-:W-:Y:S02]  /*8aa0*/  IMAD.MOV.U32 R57, RZ, RZ, RZ ;  /* 0x000000ffff397224 */ /* 0x000fe400078e00ff */
[----:B------:R-:W-:-:S05]  /*8ab0*/  IMAD.X R25, R25, 0x1, R21, P6 ;  /* 0x0000000119197824 */ /* 0x000fca00030e0615 */
[----:B------:R0:W2:Y:S02]  /*8ac0*/  @P2 LDG.E.EL R57, desc[UR10][R24.64] ;  /* 0x0000000a18392981 */ /* 0x0000a4000c2e1900 */
[----:B0-----:R-:W-:-:S04]  /*8ad0*/  IADD3 R24, P6, R26, UR24, RZ ;  /* 0x000000181a187c10 */ /* 0x001fc8000ffde0ff */
[----:B------:R-:W-:-:S03]  /*8ae0*/  IADD3.X R25, R27, UR25, RZ, P6, !PT ;  /* 0x000000191b197c10 */ /* 0x000fc6000b7fe4ff */
[----:B------:R-:W-:-:S03]  /*8af0*/  IMAD.WIDE R24, R60, 0x4, R24 ;  /* 0x000000043c187825 */ /* 0x000fc600078e0218 */
[----:B------:R-:W-:-:S05]  /*8b00*/  IADD3 R24, P6, R24, R14, RZ ;  /* 0x0000000e18187210 */ /* 0x000fca0007fde0ff */
[----:B------:R-:W-:Y:S01]  /*8b10*/  IMAD.X R25, R25, 0x1, R21, P6 ;  /* 0x0000000119197824 */ /* 0x000fe200030e0615 */
[----:B------:R-:W-:-:S04]  /*8b20*/  IADD3 R26, P6, R26, UR28, RZ ;  /* 0x0000001c1a1a7c10 */ /* 0x000fc8000ffde0ff */
[----:B------:R-:W-:Y:S01]  /*8b30*/  IADD3.X R27, R27, UR27, RZ, P6, !PT ;  /* 0x0000001b1b1b7c10 */ /* 0x000fe2000b7fe4ff */
[----:B------:R0:W2:Y:S02]  /*8b40*/  @P4 LDG.E.EL R149, desc[UR10][R24.64] ;  /* 0x0000000a18954981 */ /* 0x0000a4000c2e1900 */
[----:B------:R-:W-:-:S03]  /*8b50*/  IMAD.WIDE.U32 R26, R8, 0x4, R26 ;  /* 0x00000004081a7825 */ /* 0x000fc600078e001a */
[----:B------:R-:W-:-:S05]  /*8b60*/  IADD3 R26, P6, R26, R10, RZ ;  /* 0x0000000a1a1a7210 */ /* 0x000fca0007fde0ff */
[----:B------:R-:W-:Y:S01]  /*8b70*/  IMAD.X R27, R27, 0x1, R7, P6 ;  /* 0x000000011b1b7824 */ /* 0x000fe200030e0607 */
[----:B------:R-:W-:-:S04]  /*8b80*/  IADD3 R62, P6, R225, UR7, RZ ;  /* 0x00000007e13e7c10 */ /* 0x000fc8000ffde0ff */
[----:B------:R-:W-:Y:S01]  /*8b90*/  IADD3.X R224, R224, UR6, RZ, P6, !PT ;  /* 0x00000006e0e07c10 */ /* 0x000fe2000b7fe4ff */
[C---:B------:R-:W-:Y:S01]  /*8ba0*/  IMAD.SHL.U32 R63, R62.reuse, 0x4, RZ ;  /* 0x000000043e3f7824 */ /* 0x040fe200078e00ff */
[----:B------:R1:W2:Y:S02]  /*8bb0*/  @!P1 LDG.E.EL R153, desc[UR10][R26.64] ;  /* 0x0000000a1a999981 */ /* 0x0002a4000c2e1900 */
[----:B------:R-:W-:Y:S02]  /*8bc0*/  SHF.L.U64.HI R62, R62, 0x2, R224 ;  /* 0x000000023e3e7819 */ /* 0x000fe400000102e0 */
[----:B0-----:R-:W-:-:S04]  /*8bd0*/  IADD3 R24, P6, R63, UR20, RZ ;  /* 0x000000143f187c10 */ /* 0x001fc8000ffde0ff */
[----:B------:R-:W-:-:S03]  /*8be0*/  IADD3.X R25, R62, UR21, RZ, P6, !PT ;  /* 0x000000153e197c10 */ /* 0x000fc6000b7fe4ff */
[----:B------:R-:W-:-:S03]  /*8bf0*/  IMAD.WIDE R24, R5, 0x4, R24 ;  /* 0x0000000405187825 */ /* 0x000fc600078e0218 */
[----:B------:R-:W-:-:S05]  /*8c00*/  IADD3 R24, P6, R24, R31, RZ ;  /* 0x0000001f18187210 */ /* 0x000fca0007fde0ff */
[----:B------:R-:W-:Y:S01]  /*8c10*/  IMAD.X R25, R25, 0x1, R12, P6 ;  /* 0x0000000119197824 */ /* 0x000fe200030e060c */
[----:B-1----:R-:W-:-:S04]  /*8c20*/  IADD3 R26, P6, R63, UR22, RZ ;  /* 0x000000163f1a7c10 */ /* 0x002fc8000ffde0ff */
[----:B------:R-:W-:Y:S01]  /*8c30*/  IADD3.X R27, R62, UR23, RZ, P6, !PT ;  /* 0x000000173e1b7c10 */ /* 0x000fe2000b7fe4ff */
[----:B------:R0:W2:Y:S02]  /*8c40*/  @P5 LDG.E.EL R154, desc[UR10][R24.64] ;  /* 0x0000000a189a5981 */ /* 0x0000a4000c2e1900 */
[----:B------:R-:W-:-:S03]  /*8c50*/  IMAD.WIDE R26, R47, 0x4, R26 ;  /* 0x000000042f1a7825 */ /* 0x000fc600078e021a */
[----:B------:R-:W-:-:S05]  /*8c60*/  IADD3 R26, P6, R26, R14, RZ ;  /* 0x0000000e1a1a7210 */ /* 0x000fca0007fde0ff */
[----:B------:R-:W-:Y:S01]  /*8c70*/  IMAD.X R27, R27, 0x1, R21, P6 ;  /* 0x000000011b1b7824 */ /* 0x000fe200030e0615 */
[----:B0-----:R-:W-:-:S04]  /*8c80*/  IADD3 R24, P6, R63, UR24, RZ ;  /* 0x000000183f187c10 */ /* 0x001fc8000ffde0ff */
[----:B------:R-:W-:-:S03]  /*8c90*/  IADD3.X R25, R62, UR25, RZ, P6, !PT ;  /* 0x000000193e197c10 */ /* 0x000fc6000b7fe4ff */
[----:B------:R-:W-:-:S03]  /*8ca0*/  IMAD.WIDE R24, R60, 0x4, R24 ;  /* 0x000000043c187825 */ /* 0x000fc600078e0218 */
[----:B------:R-:W-:-:S05]  /*8cb0*/  IADD3 R40, P6, R24, R14, RZ ;  /* 0x0000000e18287210 */ /* 0x000fca0007fde0ff */
[----:B------:R-:W-:Y:S01]  /*8cc0*/  IMAD.X R41, R25, 0x1, R21, P6 ;  /* 0x0000000119297824 */ /* 0x000fe200030e0615 */
[----:B------:R-:W-:-:S04]  /*8cd0*/  IADD3 R24, P6, R63, UR28, RZ ;  /* 0x0000001c3f187c10 */ /* 0x000fc8000ffde0ff */
[----:B------:R-:W-:Y:S01]  /*8ce0*/  IADD3.X R25, R62, UR27, RZ, P6, !PT ;  /* 0x0000001b3e197c10 */ /* 0x000fe2000b7fe4ff */
[----:B------:R-:W2:Y:S02]  /*8cf0*/  @P4 LDG.E.EL R167, desc[UR10][R40.64] ;  /* 0x0000000a28a74981 */ /* 0x000ea4000c2e1900 */
[----:B------:R-:W-:-:S03]  /*8d00*/  IMAD.WIDE.U32 R24, R8, 0x4, R24 ;  /* 0x0000000408187825 */ /* 0x000fc600078e0018 */
[----:B------:R-:W-:-:S05]  /*8d10*/  IADD3 R24, P6, R24, R10, RZ ;  /* 0x0000000a18187210 */ /* 0x000fca0007fde0ff */
[----:B------:R-:W-:Y:S01]  /*8d20*/  IMAD.X R25, R25, 0x1, R7, P6 ;  /* 0x0000000119197824 */ /* 0x000fe200030e0607 */
[----:B------:R-:W-:-:S04]  /*8d30*/  IADD3 R62, P6, R146, UR28, RZ ;  /* 0x0000001c923e7c10 */ /* 0x000fc8000ffde0ff */
[----:B------:R-:W-:-:S03]  /*8d40*/  IADD3.X R63, R145, UR27, RZ, P6, !PT ;  /* 0x0000001b913f7c10 */ /* 0x000fc6000b7fe4ff */
[----:B------:R-:W-:-:S03]  /*8d50*/  IMAD.WIDE.U32 R62, R8, 0x4, R62 ;  /* 0x00000004083e7825 */ /* 0x000fc600078e003e */
[----:B------:R-:W-:Y:S01]  /*8d60*/  IADD3 R62, P6, R62, R10, RZ ;  /* 0x0000000a3e3e7210 */ /* 0x000fe20007fde0ff */
[----:B------:R-:W-:-:S04]  /*8d70*/  IMAD.MOV.U32 R146, RZ, RZ, RZ ;  /* 0x000000ffff927224 */ /* 0x000fc800078e00ff */
[----:B------:R-:W-:Y:S01]  /*8d80*/  IMAD.X R63, R63, 0x1, R7, P6 ;  /* 0x000000013f3f7824 */ /* 0x000fe200030e0607 */
[----:B------:R-:W-:Y:S01]  /*8d90*/  IADD3 R181, P6, R229, UR30, RZ ;  /* 0x0000001ee5b57c10 */ /* 0x000fe2000ffde0ff */
[----:B------:R0:W2:Y:S03]  /*8da0*/  @P2 LDG.E.EL R146, desc[UR10][R26.64] ;  /* 0x0000000a1a922981 */ /* 0x0000a6000c2e1900 */
[----:B------:R-:W-:Y:S01]  /*8db0*/  IADD3.X R228, R228, UR9, RZ, P6, !PT ;  /* 0x00000009e4e47c10 */ /* 0x000fe2000b7fe4ff */
[----:B------:R-:W-:-:S03]  /*8dc0*/  IMAD.SHL.U32 R183, R181, 0x4, RZ ;  /* 0x00000004b5b77824 */ /* 0x000fc600078e00ff */
[----:B------:R-:W-:Y:S02]  /*8dd0*/  SHF.L.U64.HI R181, R181, 0x2, R228 ;  /* 0x00000002b5b57819 */ /* 0x000fe400000102e4 */
        /* <DEDUP_REMOVED lines=9> */
[----:B------:R-:W-:-:S04]  /*8e70*/  IADD3 R40, P6, R187, UR20, RZ ;  /* 0x00000014bb287c10 */ /* 0x000fc8000ffde0ff */
[----:B------:R-:W-:-:S03]  /*8e80*/  IADD3.X R41, R185, UR21, RZ, P6, !PT ;  /* 0x00000015b9297c10 */ /* 0x000fc6000b7fe4ff */
[----:B------:R-:W-:-:S03]  /*8e90*/  IMAD.WIDE R40, R5, 0x4, R40 ;  /* 0x0000000405287825 */ /* 0x000fc600078e0228 */
[----:B------:R-:W-:-:S05]  /*8ea0*/  IADD3 R40, P6, R40, R31, RZ ;  /* 0x0000001f28287210 */ /* 0x000fca0007fde0ff */
[----:B------:R-:W-:Y:S01]  /*8eb0*/  IMAD.X R41, R41, 0x1, R12, P6 ;  /* 0x0000000129297824 */ /* 0x000fe200030e060c */
[----:B------:R-:W-:-:S04]  /*8ec0*/  IADD3 R190, P6, R234, UR7, RZ ;  /* 0x00000007eabe7c10 */ /* 0x000fc8000ffde0ff */
[----:B------:R-:W-:Y:S02]  /*8ed0*/  IADD3.X R189, R233, UR6, RZ, P6, !PT ;  /* 0x00000006e9bd7c10 */ /* 0x000fe4000b7fe4ff */
[----:B------:R-:W-:Y:S02]  /*8ee0*/  @P0 SEL R176, R69, RZ, P4 ;  /* 0x000000ff45b00207 */ /* 0x000fe40002000000 */
[C---:B------:R-:W-:Y:S01]  /*8ef0*/  SHF.L.U64.HI R189, R190.reuse, 0x2, R189 ;  /* 0x00000002bebd7819 */ /* 0x040fe200000102bd */
[----:B------:R-:W-:Y:S01]  /*8f00*/  IMAD.SHL.U32 R190, R190, 0x4, RZ ;  /* 0x00000004bebe7824 */ /* 0x000fe200078e00ff */
[----:B------:R-:W-:-:S04]  /*8f10*/  SEL R176, R50, R176, !P3 ;  /* 0x000000b032b07207 */ /* 0x000fc80005800000 */
[----:B------:R-:W-:Y:S02]  /*8f20*/  IADD3 R50, P6, R190, UR20, RZ ;  /* 0x00000014be327c10 */ /* 0x000fe4000ffde0ff */
[----:B------:R-:W-:Y:S02]  /*8f30*/  SEL R64, R64, RZ, !P1 ;  /* 0x000000ff40407207 */ /* 0x000fe40004800000 */
[----:B------:R-:W-:Y:S02]  /*8f40*/  IADD3.X R51, R189, UR21, RZ, P6, !PT ;  /* 0x00000015bd337c10 */ /* 0x000fe4000b7fe4ff */
[----:B------:R-:W-:Y:S01]  /*8f50*/  IADD3 R188, P6, R243, UR32, RZ ;  /* 0x00000020f3bc7c10 */ /* 0x000fe2000ffde0ff */
[----:B------:R-:W-:Y:S01]  /*8f60*/  FADD R152, R152, R64 ;  /* 0x0000004098987221 */ /* 0x000fe20000000000 */
[----:B------:R-:W-:Y:S01]  /*8f70*/  SEL R64, R66, RZ, P2 ;  /* 0x000000ff42407207 */ /* 0x000fe20001000000 */
[----:B------:R-:W-:Y:S01]  /*8f80*/  IMAD.WIDE R50, R5, 0x4, R50 ;  /* 0x0000000405327825 */ /* 0x000fe200078e0232 */
[----:B------:R-:W-:-:S02]  /*8f90*/  @P0 SEL R64, R67, RZ, P4 ;  /* 0x000000ff43400207 */ /* 0x000fc40002000000 */
[----:B------:R-:W-:Y:S02]  /*8fa0*/  SEL R65, R65, RZ, P5 ;  /* 0x000000ff41417207 */ /* 0x000fe40002800000 */
[----:B------:R-:W-:Y:S02]  /*8fb0*/  IADD3.X R186, R241, UR29, RZ, P6, !PT ;  /* 0x0000001df1ba7c10 */ /* 0x000fe4000b7fe4ff */
[----:B------:R-:W-:Y:S02]  /*8fc0*/  SEL R64, R65, R64, !P3 ;  /* 0x0000004041407207 */ /* 0x000fe40005800000 */
[----:B------:R-:W-:Y:S02]  /*8fd0*/  SEL R68, R68, RZ, !P1 ;  /* 0x000000ff44447207 */ /* 0x000fe40004800000 */
[----:B------:R-:W-:Y:S02]  /*8fe0*/  IADD3 R50, P6, R50, R31, RZ ;  /* 0x0000001f32327210 */ /* 0x000fe40007fde0ff */
[C---:B------:R-:W-:Y:S01]  /*8ff0*/  SHF.L.U64.HI R186, R188.reuse, 0x2, R186 ;  /* 0x00000002bcba7819 */ /* 0x040fe200000102ba */
[----:B------:R-:W-:-:S02]  /*9000*/  IMAD.SHL.U32 R188, R188, 0x4, RZ ;  /* 0x00000004bcbc7824 */ /* 0x000fc400078e00ff */
[----:B------:R-:W-:Y:S01]  /*9010*/  FADD R145, R64, R68 ;  /* 0x0000004440917221 */ /* 0x000fe20000000000 */
[----:B------:R-:W-:Y:S02]  /*9020*/  IMAD.X R51, R51, 0x1, R12, P6 ;  /* 0x0000000133337824 */ /* 0x000fe400030e060c */
[----:B------:R-:W-:-:S04]  /*9030*/  IADD3 R64, P6, R188, UR20, RZ ;  /* 0x00000014bc407c10 */ /* 0x000fc8000ffde0ff */
[----:B------:R-:W-:-:S03]  /*9040*/  IADD3.X R65, R186, UR21, RZ, P6, !PT ;  /* 0x00000015ba417c10 */ /* 0x000fc6000b7fe4ff */
[----:B------:R-:W-:-:S04]  /*9050*/  IMAD.WIDE R64, R5, 0x4, R64 ;  /* 0x0000000405407825 */ /* 0x000fc800078e0240 */
[----:B------:R-:W-:Y:S01]  /*9060*/  IMAD.MOV.U32 R5, RZ, RZ, RZ ;  /* 0x000000ffff057224 */ /* 0x000fe200078e00ff */
[----:B------:R-:W-:-:S05]  /*9070*/  IADD3 R64, P6, R64, R31, RZ ;  /* 0x0000001f40407210 */ /* 0x000fca0007fde0ff */
[----:B------:R-:W-:Y:S01]  /*9080*/  IMAD.X R65, R65, 0x1, R12, P6 ;  /* 0x0000000141417824 */ /* 0x000fe200030e060c */
[----:B------:R0:W3:Y:S02]  /*9090*/  @P5 LDG.E.EL R5, desc[UR10][R26.64] ;  /* 0x0000000a1a055981 */ /* 0x0000e4000c2e1900 */
[----:B0-----:R-:W-:-:S04]  /*90a0*/  IADD3 R26, P6, R183, UR22, RZ ;  /* 0x00000016b71a7c10 */ /* 0x001fc8000ffde0ff */
[----:B------:R-:W-:Y:S01]  /*90b0*/  IADD3.X R27, R181, UR23, RZ, P6, !PT ;  /* 0x00000017b51b7c10 */ /* 0x000fe2000b7fe4ff */
[----:B------:R-:W-:Y:S02]  /*90c0*/  IMAD.MOV.U32 R12, RZ, RZ, RZ ;  /* 0x000000ffff0c7224 */ /* 0x000fe400078e00ff */
[----:B------:R-:W-:-:S04]  /*90d0*/  IMAD.WIDE R26, R47, 0x4, R26 ;  /* 0x000000042f1a7825 */ /* 0x000fc800078e021a */
[----:B------:R0:W3:Y:S01]  /*90e0*/  @P5 LDG.E.EL R12, desc[UR10][R40.64] ;  /* 0x0000000a280c5981 */ /* 0x0000e2000c2e1900 */
[----:B------:R-:W-:-:S05]  /*90f0*/  IADD3 R26, P6, R26, R14, RZ ;  /* 0x0000000e1a1a7210 */ /* 0x000fca0007fde0ff */
[----:B------:R-:W-:Y:S01]  /*9100*/  IMAD.X R27, R27, 0x1, R21, P6 ;  /* 0x000000011b1b7824 */ /* 0x000fe200030e0615 */
        /* <DEDUP_REMOVED lines=8> */
[----:B------:R-:W-:Y:S02]  /*9190*/  IADD3.X R51, R189, UR23, RZ, P6, !PT ;  /* 0x00000017bd337c10 */ /* 0x000fe4000b7fe4ff */
[----:B------:R-:W-:Y:S01]  /*91a0*/  SEL R59, R59, RZ, P2 ;  /* 0x000000ff3b3b7207 */ /* 0x000fe20001000000 */
[----:B------:R-:W-:Y:S01]  /*91b0*/  IMAD.WIDE R50, R47, 0x4, R50 ;  /* 0x000000042f327825 */ /* 0x000fe200078e0232 */
[----:B------:R-:W-:-:S03]  /*91c0*/  @P0 SEL R59, R115, RZ, P4 ;  /* 0x000000ff733b0207 */ /* 0x000fc60002000000 */
[----:B------:R-:W-:Y:S01]  /*91d0*/  IMAD.MOV.U32 R115, RZ, RZ, RZ ;  /* 0x000000ffff737224 */ /* 0x000fe200078e00ff */
[----:B------:R-:W-:-:S05]  /*91e0*/  IADD3 R50, P6, R50, R14, RZ ;  /* 0x0000000e32327210 */ /* 0x000fca0007fde0ff */
[----:B------:R0:W3:Y:S01]  /*91f0*/  @P5 LDG.E.EL R115, desc[UR10][R64.64] ;  /* 0x0000000a40735981 */ /* 0x0000e2000c2e1900 */
[----:B------:R-:W-:Y:S01]  /*9200*/  IMAD.X R51, R51, 0x1, R21, P6 ;  /* 0x0000000133337824 */ /* 0x000fe200030e0615 */
[----:B0-----:R-:W-:-:S04]  /*9210*/  IADD3 R64, P6, R188, UR22, RZ ;  /* 0x00000016bc407c10 */ /* 0x001fc8000ffde0ff */
[----:B------:R-:W-:-:S03]  /*9220*/  IADD3.X R65, R186, UR23, RZ, P6, !PT ;  /* 0x00000017ba417c10 */ /* 0x000fc6000b7fe4ff */
[----:B------:R-:W-:Y:S01]  /*9230*/  IMAD.WIDE R64, R47, 0x4, R64 ;  /* 0x000000042f407825 */ /* 0x000fe200078e0240 */
[----:B------:R-:W-:Y:S02]  /*9240*/  SEL R120, R120, RZ, P2 ;  /* 0x000000ff78787207 */ /* 0x000fe40001000000 */
[----:B------:R-:W-:Y:S02]  /*9250*/  IADD3 R64, P6, R64, R14, RZ ;  /* 0x0000000e40407210 */ /* 0x000fe40007fde0ff */
[----:B------:R-:W-:Y:S01]  /*9260*/  @P0 SEL R120, R9, RZ, P4 ;  /* 0x000000ff09780207 */ /* 0x000fe20002000000 */
[----:B------:R-:W-:Y:S02]  /*9270*/  IMAD.MOV.U32 R9, RZ, RZ, RZ ;  /* 0x000000ffff097224 */ /* 0x000fe400078e00ff */
        /* <DEDUP_REMOVED lines=19> */
[----:B------:R-:W-:Y:S01]  /*93b0*/  IMAD.WIDE R150, R60, 0x4, R150 ;  /* 0x000000043c967825 */ /* 0x000fe200078e0296 */
[----:B------:R-:W-:Y:S02]  /*93c0*/  SEL R195, R20, RZ, P2 ;  /* 0x000000ff14c37207 */ /* 0x000fe40001000000 */
[----:B------:R-:W-:Y:S02]  /*93d0*/  IADD3 R20, P6, R150, R14, RZ ;  /* 0x0000000e96147210 */ /* 0x000fe40007fde0ff */
[----:B------:R-:W-:Y:S01]  /*93e0*/  @P0 SEL R195, R132, RZ, P4 ;  /* 0x000000ff84c30207 */ /* 0x000fe20002000000 */
[----:B------:R-:W-:Y:S02]  /*93f0*/  IMAD.MOV.U32 R132, RZ, RZ, RZ ;  /* 0x000000ffff847224 */ /* 0x000fe400078e00ff */
[----:B------:R-:W-:-:S05]  /*9400*/  IMAD.X R21, R151, 0x1, R21, P6 ;  /* 0x0000000197157824 */ /* 0x000fca00030e0615 */
[----:B------:R0:W4:Y:S01]  /*9410*/  @P4 LDG.E.EL R132, desc[UR10][R20.64] ;  /* 0x0000000a14844981 */ /* 0x000122000c2e1900 */
[----:B------:R-:W-:-:S06]  /*9420*/  IMAD.MOV.U32 R194, RZ, RZ, RZ ;  /* 0x000000ffffc27224 */ /* 0x000fcc00078e00ff */
[----:B------:R-:W4:Y:S01]  /*9430*/  @P4 LDG.E.EL R194, desc[UR10][R196.64] ;  /* 0x0000000ac4c24981 */ /* 0x000f22000c2e1900 */
[----:B0-----:R-:W-:-:S03]  /*9440*/  IADD3 R20, P6, R183, UR28, RZ ;  /* 0x0000001cb7147c10 */ /* 0x001fc6000ffde0ff */
[----:B------:R-:W4:Y:S04]  /*9450*/  LDL.LU R197, [R1+0x7c] ;  /* 0x00007c0001c57983 */ /* 0x000f280000300800 */
[----:B------:R-:W5:Y:S04]  /*9460*/  LDL.LU R204, [R1+0x6c] ;  /* 0x00006c0001cc7983 */ /* 0x000f680000300800 */
[----:B------:R-:W5:Y:S01]  /*9470*/  LDL.LU R205, [R1+0x5c] ;  /* 0x00005c0001cd7983 */ /* 0x000f620000300800 */
[----:B------:R-:W-:-:S03]  /*9480*/  IADD3.X R21, R181, UR27, RZ, P6, !PT ;  /* 0x0000001bb5157c10 */ /* 0x000fc6000b7fe4ff */
[----:B------:R-:W5:Y:S01]  /*9490*/  LDL.LU R202, [R1+0x4c] ;  /* 0x00004c0001ca7983 */ /* 0x000f620000300800 */
[----:B------:R-:W-:-:S03]  /*94a0*/  IMAD.WIDE.U32 R20, R8, 0x4, R20 ;  /* 0x0000000408147825 */ /* 0x000fc600078e0014 */
[----:B------:R-:W5:Y:S01]  /*94b0*/  LDL.LU R203, [R1+0x3c] ;  /* 0x00003c0001cb7983 */ /* 0x000f620000300800 */
[----:B------:R-:W-:-:S03]  /*94c0*/  IMAD.MOV.U32 R14, RZ, RZ, RZ ;  /* 0x000000ffff0e7224 */ /* 0x000fc600078e00ff */
[----:B------:R-:W5:Y:S01]  /*94d0*/  LDL.LU R238, [R1+0x2c] ;  /* 0x00002c0001ee7983 */ /* 0x000f620000300800 */
[----:B------:R-:W-:Y:S01]  /*94e0*/  IADD3 R20, P6, R20, R10, RZ ;  /* 0x0000000a14147210 */ /* 0x000fe20007fde0ff */
[----:B------:R-:W0:Y:S01]  /*94f0*/  S2R R150, SR_TID.X ;  /* 0x0000000000967919 */ /* 0x000e220000002100 */
[----:B------:R-:W-:Y:S01]  /*9500*/  IMAD.MOV.U32 R47, RZ, RZ, RZ ;  /* 0x000000ffff2f7224 */ /* 0x000fe200078e00ff */
[----:B------:R-:W5:Y:S02]  /*9510*/  LDL.LU R239, [R1+0x40] ;  /* 0x0000400001ef7983 */ /* 0x000f640000300800 */
[----:B------:R-:W-:Y:S02]  /*9520*/  IMAD.X R21, R21, 0x1, R7, P6 ;  /* 0x0000000115157824 */ /* 0x000fe400030e0607 */
[----:B------:R1:W4:Y:S04]  /*9530*/  @P4 LDG.E.EL R14, desc[UR10][R64.64] ;  /* 0x0000000a400e4981 */ /* 0x000328000c2e1900 */
[----:B------:R1:W4:Y:S01]  /*9540*/  @P4 LDG.E.EL R47, desc[UR10][R66.64] ;  /* 0x0000000a422f4981 */ /* 0x000322000c2e1900 */
[----:B------:R-:W-:Y:S01]  /*9550*/  IMAD.MOV.U32 R60, RZ, RZ, RZ ;  /* 0x000000ffff3c7224 */ /* 0x000fe200078e00ff */
[----:B--2---:R-:W-:Y:S01]  /*9560*/  SEL R61, R61, RZ, P2 ;  /* 0x000000ff3d3d7207 */ /* 0x004fe20001000000 */
[----:B------:R-:W-:Y:S01]  /*9570*/  ULOP3.LUT UR5, UR4, 0x7, URZ, 0xc0, !UPT ;  /* 0x0000000704057892 */ /* 0x000fe2000f8ec03f */
[----:B------:R-:W-:Y:S01]  /*9580*/  LOP3.LUT R3, R3, 0xffffffef, RZ, 0xc0, !PT ;  /* 0xffffffef03037812 */ /* 0x000fe200078ec0ff */
[----:B------:R-:W2:Y:S01]  /*9590*/  LDL.LU R222, [R1+0x30] ;  /* 0x0000300001de7983 */ /* 0x000ea20000300800 */
[----:B-1----:R-:W-:-:S03]  /*95a0*/  IADD3 R64, P6, R187, UR28, RZ ;  /* 0x0000001cbb407c10 */ /* 0x002fc6000ffde0ff */
[----:B------:R1:W2:Y:S01]  /*95b0*/  @P4 LDG.E.EL R60, desc[UR10][R68.64] ;  /* 0x0000000a443c4981 */ /* 0x0002a2000c2e1900 */
[----:B------:R-:W-:Y:S02]  /*95c0*/  IADD3.X R65, R185, UR27, RZ, P6, !PT ;  /* 0x0000001bb9417c10 */ /* 0x000fe4000b7fe4ff */
[----:B------:R-:W-:Y:S01]  /*95d0*/  IADD3 R66, P6, R190, UR28, RZ ;  /* 0x0000001cbe427c10 */ /* 0x000fe2000ffde0ff */
[----:B------:R-:W-:-:S03]  /*95e0*/  IMAD.WIDE.U32 R64, R8, 0x4, R64 ;  /* 0x0000000408407825 */ /* 0x000fc600078e0040 */
[----:B------:R-:W-:Y:S02]  /*95f0*/  IADD3.X R67, R189, UR27, RZ, P6, !PT ;  /* 0x0000001bbd437c10 */ /* 0x000fe4000b7fe4ff */
[----:B------:R-:W-:Y:S01]  /*9600*/  IADD3 R64, P6, R64, R10, RZ ;  /* 0x0000000a40407210 */ /* 0x000fe20007fde0ff */
[----:B------:R-:W-:-:S04]  /*9610*/  IMAD.WIDE.U32 R66, R8, 0x4, R66 ;  /* 0x0000000408427825 */ /* 0x000fc800078e0042 */
[----:B------:R-:W-:Y:S01]  /*9620*/  IMAD.X R65, R65, 0x1, R7, P6 ;  /* 0x0000000141417824 */ /* 0x000fe200030e0607 */
[----:B------:R-:W-:Y:S02]  /*9630*/  IADD3 R66, P6, R66, R10, RZ ;  /* 0x0000000a42427210 */ /* 0x000fe40007fde0ff */
[----:B0-----:R-:W-:-:S03]  /*9640*/  SHF.R.U32.HI R150, RZ, 0x6, R150 ;  /* 0x00000006ff967819 */ /* 0x001fc60000011696 */
[----:B------:R-:W-:Y:S01]  /*9650*/  IMAD.X R67, R67, 0x1, R7, P6 ;  /* 0x0000000143437824 */ /* 0x000fe200030e0607 */
[----:B-1----:R-:W-:Y:S02]  /*9660*/  IADD3 R68, P6, R188, UR28, RZ ;  /* 0x0000001cbc447c10 */ /* 0x002fe4000ffde0ff */
[----:B------:R-:W-:Y:S02]  /*9670*/  SGXT.U32 R150, R150, 0x1 ;  /* 0x000000019696781a */ /* 0x000fe40000000000 */
[----:B------:R-:W-:-:S03]  /*9680*/  IADD3.X R69, R186, UR27, RZ, P6, !PT ;  /* 0x0000001bba457c10 */ /* 0x000fc6000b7fe4ff */
[----:B------:R-:W-:Y:S01]  /*9690*/  IMAD.WIDE.U32 R68, R8, 0x4, R68 ;  /* 0x0000000408447825 */ /* 0x000fe200078e0044 */
[----:B------:R-:W-:Y:S02]  /*96a0*/  I2FP.F32.U32 R8, R150 ;  /* 0x0000009600087245 */ /* 0x000fe40000201000 */
[----:B------:R-:W-:-:S03]  /*96b0*/  @P0 SEL R61, R44, RZ, P4 ;  /* 0x000000ff2c3d0207 */ /* 0x000fc60002000000 */
[----:B------:R-:W-:Y:S01]  /*96c0*/  FMUL R8, R8, 0.42857143282890319824 ;  /* 0x3edb6db708087820 */ /* 0x000fe20000400000 */
[----:B---3--:R-:W-:-:S03]  /*96d0*/  SEL R44, R9, RZ, P2 ;  /* 0x000000ff092c7207 */ /* 0x008fc60001000000 */
[----:B------:R-:W0:Y:S02]  /*96e0*/  FRND.FTZ.FLOOR R9, R8 ;  /* 0x0000000800097307 */ /* 0x000e240000215000 */
[----:B0-----:R-:W-:Y:S01]  /*96f0*/  FADD R8, R8, -R9 ;  /* 0x8000000908087221 */ /* 0x001fe20000000000 */
[----:B------:R-:W-:-:S04]  /*9700*/  LOP3.LUT R9, R150, 0x2, RZ, 0xfc, !PT ;  /* 0x0000000296097812 */ /* 0x000fc800078efcff */
[----:B------:R-:W-:-:S05]  /*9710*/  I2FP.F32.U32 R9, R9 ;  /* 0x0000000900097245 */ /* 0x000fca0000201000 */
[----:B------:R-:W-:-:S04]  /*9720*/  FMUL R151, R9, 0.42857143282890319824 ;  /* 0x3edb6db709977820 */ /* 0x000fc80000400000 */
[----:B------:R-:W0:Y:S02]  /*9730*/  FRND.FTZ.FLOOR R9, R151 ;  /* 0x0000009700097307 */ /* 0x000e240000215000 */
[----:B0-----:R-:W-:Y:S01]  /*9740*/  FADD R151, R151, -R9 ;  /* 0x8000000997977221 */ /* 0x001fe20000000000 */
[----:B------:R-:W-:-:S04]  /*9750*/  LOP3.LUT R9, R150, 0x4, RZ, 0xfc, !PT ;  /* 0x0000000496097812 */ /* 0x000fc800078efcff */
[----:B------:R-:W-:-:S05]  /*9760*/  I2FP.F32.U32 R9, R9 ;  /* 0x0000000900097245 */ /* 0x000fca0000201000 */
[----:B------:R-:W-:Y:S01]  /*9770*/  FMUL R181, R9, 0.42857143282890319824 ;  /* 0x3edb6db709b57820 */ /* 0x000fe20000400000 */
[----:B------:R-:W-:-:S03]  /*9780*/  LOP3.LUT R150, R150, 0x6, RZ, 0xfc, !PT ;  /* 0x0000000696967812 */ /* 0x000fc600078efcff */
[----:B------:R-:W0:Y:S01]  /*9790*/  FRND.FTZ.FLOOR R9, R181 ;  /* 0x000000b500097307 */ /* 0x000e220000215000 */
[----:B------:R-:W-:-:S05]  /*97a0*/  I2FP.F32.U32 R150, R150 ;  /* 0x0000009600967245 */ /* 0x000fca0000201000 */
[----:B------:R-:W-:Y:S01]  /*97b0*/  FMUL R183, R150, 0.42857143282890319824 ;  /* 0x3edb6db796b77820 */ /* 0x000fe20000400000 */
[----:B0-----:R-:W-:-:S03]  /*97c0*/  FADD R181, R181, -R9 ;  /* 0x80000009b5b57221 */ /* 0x001fc60000000000 */
[----:B------:R-:W0:Y:S02]  /*97d0*/  FRND.FTZ.FLOOR R9, R183 ;  /* 0x000000b700097307 */ /* 0x000e240000215000 */
[----:B0-----:R-:W-:Y:S01]  /*97e0*/  FADD R183, R183, -R9 ;  /* 0x80000009b7b77221 */ /* 0x001fe20000000000 */
[----:B------:R-:W-:Y:S02]  /*97f0*/  I2FP.F32.U32 R9, UR5 ;  /* 0x0000000500097c45 */ /* 0x000fe40008201000 */
[----:B----4-:R-:W-:-:S03]  /*9800*/  @P0 SEL R44, R132, RZ, P4 ;  /* 0x000000ff842c0207 */ /* 0x010fc60002000000 */
[----:B------:R-:W-:-:S06]  /*9810*/  FMUL R132, R9, 0.42857143282890319824 ;  /* 0x3edb6db709847820 */ /* 0x000fcc0000400000 */
[----:B------:R-:W0:Y:S02]  /*9820*/  FRND.FTZ.FLOOR R132, R132 ;  /* 0x0000008400847307 */ /* 0x000e240000215000 */
[----:B0-----:R-:W-:-:S05]  /*9830*/  FFMA R132, R9, 0.42857143282890319824, -R132 ;  /* 0x3edb6db709847823 */ /* 0x001fca0000000884 */
[----:B------:R-:W-:-:S04]  /*9840*/  FSETP.GTU.AND P6, PT, R132, RZ, PT ;  /* 0x000000ff8400720b */ /* 0x000fc80003fcc000 */
[----:B------:R-:W-:-:S04]  /*9850*/  FSEL R132, R132, RZ, P6 ;  /* 0x000000ff84847208 */ /* 0x000fc80003000000 */
[----:B------:R-:W-:Y:S02]  /*9860*/  FSETP.GEU.AND P6, PT, R132, 1, PT ;  /* 0x3f8000008400780b */ /* 0x000fe40003fce000 */
[----:B------:R-:W-:Y:S02]  /*9870*/  SEL R232, R232, RZ, !P1 ;  /* 0x000000ffe8e87207 */ /* 0x000fe40004800000 */
[----:B------:R-:W-:Y:S02]  /*9880*/  SEL R247, R247, RZ, !P1 ;  /* 0x000000fff7f77207 */ /* 0x000fe40004800000 */
[----:B------:R-:W-:Y:S02]  /*9890*/  SEL R235, R235, RZ, !P1 ;  /* 0x000000ffebeb7207 */ /* 0x000fe40004800000 */
[----:B------:R-:W-:Y:S02]  /*98a0*/  @P1 LOP3.LUT R3, R3, 0x10, RZ, 0xfc, !PT ;  /* 0x0000001003031812 */ /* 0x000fe400078efcff */
[----:B------:R-:W-:-:S04]  /*98b0*/  FSETP.NAN.AND P1, PT, R132, R132, PT ;  /* 0x000000848400720b */ /* 0x000fc80003f28000 */
[----:B------:R-:W-:Y:S02]  /*98c0*/  @P6 FSEL R132, R132, 1, P1 ;  /* 0x3f80000084846808 */ /* 0x000fe40000800000 */
[----:B------:R-:W-:-:S04]  /*98d0*/  FSETP.GTU.AND P6, PT, R8, RZ, PT ;  /* 0x000000ff0800720b */ /* 0x000fc80003fcc000 */
[----:B------:R-:W-:-:S04]  /*98e0*/  FSEL R150, R8, RZ, P6 ;  /* 0x000000ff08967208 */ /* 0x000fc80003000000 */
[C---:B------:R-:W-:Y:S02]  /*98f0*/  FSETP.GEU.AND P6, PT, R150.reuse, 1, PT ;  /* 0x3f8000009600780b */ /* 0x040fe40003fce000 */
[----:B------:R-:W-:-:S11]  /*9900*/  FSETP.NAN.AND P1, PT, R150, R150, PT ;  /* 0x000000969600720b */ /* 0x000fd60003f28000 */
        /* <DEDUP_REMOVED lines=14> */
[----:B------:R-:W-:Y:S02]  /*99f0*/  FSETP.NAN.AND P1, PT, R183, R183, PT ;  /* 0x000000b7b700720b */ /* 0x000fe40003f28000 */
[----:B------:R-:W-:Y:S02]  /*9a00*/  SEL R189, R34, RZ, P5 ;  /* 0x000000ff22bd7207 */ /* 0x000fe40002800000 */
[----:B------:R-:W3:Y:S01]  /*9a10*/  LDL.LU R34, [R1+0xf8] ;  /* 0x0000f80001227983 */ /* 0x000ee20000300800 */
[----:B------:R-:W-:-:S03]  /*9a20*/  SEL R190, R37, RZ, P5 ;  /* 0x000000ff25be7207 */ /* 0x000fc60002800000 */
[----:B------:R-:W4:Y:S03]  /*9a30*/  LDL.LU R37, [R1+0xf4] ;  /* 0x0000f40001257983 */ /* 0x000f260000300800 */
[----:B------:R-:W-:Y:S02]  /*9a40*/  @P6 FSEL R183, R183, 1, P1 ;  /* 0x3f800000b7b76808 */ /* 0x000fe40000800000 */
[----:B------:R-:W-:Y:S02]  /*9a50*/  IADD3 R8, P6, R68, R10, RZ ;  /* 0x0000000a44087210 */ /* 0x000fe40007fde0ff */
[----:B-----5:R-:W-:Y:S02]  /*9a60*/  SEL R68, R205, RZ, P5 ;  /* 0x000000ffcd447207 */ /* 0x020fe40002800000 */
[----:B------:R-:W5:Y:S01]  /*9a70*/  LDL.LU R205, [R1+0x70] ;  /* 0x0000700001cd7983 */ /* 0x000f620000300800 */
[----:B------:R-:W-:Y:S01]  /*9a80*/  IMAD.X R9, R69, 0x1, R7, P6 ;  /* 0x0000000145097824 */ /* 0x000fe200030e0607 */
[----:B------:R-:W-:-:S02]  /*9a90*/  SEL R69, R202, RZ, P5 ;  /* 0x000000ffca457207 */ /* 0x000fc40002800000 */
[----:B------:R-:W-:Y:S01]  /*9aa0*/  SEL R185, R203, RZ, P5 ;  /* 0x000000ffcbb97207 */ /* 0x000fe20002800000 */
[----:B------:R-:W3:Y:S01]  /*9ab0*/  LDL.LU R202, [R1+0x64] ;  /* 0x0000640001ca7983 */ /* 0x000ee20000300800 */
[----:B------:R-:W-:-:S03]  /*9ac0*/  SEL R186, R238, RZ, P5 ;  /* 0x000000ffeeba7207 */ /* 0x000fc60002800000 */
[----:B------:R-:W3:Y:S04]  /*9ad0*/  LDL.LU R203, [R1+0x54] ;  /* 0x0000540001cb7983 */ /* 0x000ee80000300800 */
[----:B------:R-:W3:Y:S01]  /*9ae0*/  LDL.LU R238, [R1+0x44] ;  /* 0x0000440001ee7983 */ /* 0x000ee20000300800 */
[----:B------:R-:W-:-:S03]  /*9af0*/  SEL R187, R239, RZ, P5 ;  /* 0x000000ffefbb7207 */ /* 0x000fc60002800000 */
[----:B------:R-:W3:Y:S01]  /*9b00*/  LDL.LU R239, [R1+0x38] ;  /* 0x0000380001ef7983 */ /* 0x000ee20000300800 */
[----:B--2---:R-:W-:-:S03]  /*9b10*/  SEL R188, R222, RZ, P5 ;  /* 0x000000ffdebc7207 */ /* 0x004fc60002800000 */
[----:B------:R-:W2:Y:S01]  /*9b20*/  LDL.LU R222, [R1+0x34] ;  /* 0x0000340001de7983 */ /* 0x000ea20000300800 */
[----:B------:R-:W-:Y:S02]  /*9b30*/  SEL R224, R38, RZ, P4 ;  /* 0x000000ff26e07207 */ /* 0x000fe40002000000 */
[----:B------:R-:W-:Y:S02]  /*9b40*/  SEL R165, R248, RZ, P2 ;  /* 0x000000fff8a57207 */ /* 0x000fe40001000000 */
[----:B------:R-:W-:Y:S02]  /*9b50*/  SEL R225, R2, RZ, P4 ;  /* 0x000000ff02e17207 */ /* 0x000fe40002000000 */
[----:B------:R-:W-:Y:S02]  /*9b60*/  @P0 SEL R165, R236, RZ, P4 ;  /* 0x000000ffeca50207 */ /* 0x000fe40002000000 */
[----:B------:R-:W-:Y:S02]  /*9b70*/  SEL R7, R197, RZ, P5 ;  /* 0x000000ffc5077207 */ /* 0x000fe40002800000 */
[----:B------:R-:W-:-:S02]  /*9b80*/  SEL R10, R204, RZ, P5 ;  /* 0x000000ffcc0a7207 */ /* 0x000fc40002800000 */
[----:B----4-:R-:W-:Y:S02]  /*9b90*/  SEL R223, R37, RZ, P4 ;  /* 0x000000ff25df7207 */ /* 0x010fe40002000000 */
[----:B-----5:R-:W-:Y:S02]  /*9ba0*/  SEL R196, R205, RZ, P4 ;  /* 0x000000ffcdc47207 */ /* 0x020fe40002000000 */
[----:B------:R-:W-:Y:S02]  /*9bb0*/  SEL R205, R36, RZ, P4 ;  /* 0x000000ff24cd7207 */ /* 0x000fe40002000000 */
[----:B------:R-:W4:Y:S04]  /*9bc0*/  LDL.LU R36, [R1+0xf0] ;  /* 0x0000f00001247983 */ /* 0x000f280000300800 */
[----:B------:R-:W2:Y:S04]  /*9bd0*/  LDL.LU R37, [R1+0xec] ;  /* 0x0000ec0001257983 */ /* 0x000ea80000300800 */
[----:B------:R-:W5:Y:S04]  /*9be0*/  LDL.LU R38, [R1+0xe8] ;  /* 0x0000e80001267983 */ /* 0x000f680000300800 */
[----:B------:R-:W2:Y:S04]  /*9bf0*/  LDL.LU R2, [R1+0xe4] ;  /* 0x0000e40001027983 */ /* 0x000ea80000300800 */
[----:B------:R-:W2:Y:S01]  /*9c00*/  LDL.LU R236, [R1+0x78] ;  /* 0x0000780001ec7983 */ /* 0x000ea20000300800 */
[----:B---3--:R-:W-:-:S03]  /*9c10*/  SEL R197, R202, RZ, P4 ;  /* 0x000000ffcac57207 */ /* 0x008fc60002000000 */
[----:B------:R-:W3:Y:S01]  /*9c20*/  LDL.LU R248, [R1+0x68] ;  /* 0x0000680001f87983 */ /* 0x000ee20000300800 */
[----:B------:R-:W-:Y:S02]  /*9c30*/  SEL R202, R203, RZ, P4 ;  /* 0x000000ffcbca7207 */ /* 0x000fe40002000000 */
[----:B------:R-:W-:Y:S02]  /*9c40*/  SEL R203, R238, RZ, P4 ;  /* 0x000000ffeecb7207 */ /* 0x000fe40002000000 */
[----:B------:R-:W4:Y:S01]  /*9c50*/  LDL.LU R238, [R1+0x58] ;  /* 0x0000580001ee7983 */ /* 0x000f220000300800 */
[----:B------:R-:W-:-:S03]  /*9c60*/  SEL R204, R239, RZ, P4 ;  /* 0x000000ffefcc7207 */ /* 0x000fc60002000000 */
[----:B------:R-:W5:Y:S01]  /*9c70*/  LDL.LU R239, [R1+0x48] ;  /* 0x0000480001ef7983 */ /* 0x000f620000300800 */
[----:B------:R-:W-:-:S04]  /*9c80*/  LOP3.LUT P1, RZ, R3, 0x10, RZ, 0xc0, !PT ;  /* 0x0000001003ff7812 */ /* 0x000fc8000782c0ff */
[----:B------:R-:W-:-:S05]  /*9c90*/  SEL R70, R70, RZ, !P1 ;  /* 0x000000ff46467207 */ /* 0x000fca0004800000 */
[----:B------:R-:W-:Y:S01]  /*9ca0*/  FADD R70, R176, R70 ;  /* 0x00000046b0467221 */ /* 0x000fe20000000000 */
[----:B------:R-:W-:-:S06]  /*9cb0*/  IMAD.MOV.U32 R176, RZ, RZ, RZ ;  /* 0x000000ffffb07224 */ /* 0x000fcc00078e00ff */
[----:B------:R0:W4:Y:S02]  /*9cc0*/  @!P1 LDG.E.EL R176, desc[UR10][R24.64] ;  /* 0x0000000a18b09981 */ /* 0x000124000c2e1900 */
[----:B0-----:R-:W-:-:S06]  /*9cd0*/  CS2R R24, SRZ ;  /* 0x0000000000187805 */ /* 0x001fcc000001ff00 */
[----:B------:R0:W4:Y:S01]  /*9ce0*/  @P2 LDG.E.EL R25, desc[UR10][R26.64] ;  /* 0x0000000a1a192981 */ /* 0x000122000c2e1900 */
[----:B------:R-:W1:Y:S01]  /*9cf0*/  S2R R227, SR_TID.X ;  /* 0x0000000000e37919 */ /* 0x000e620000002100 */
[----:B------:R-:W1:Y:S01]  /*9d00*/  S2UR UR5, SR_CgaCtaId ;  /* 0x00000000000579c3 */ /* 0x000e620000008800 */
[----:B------:R-:W-:Y:S01]  /*9d10*/  UMOV UR6, 0x400 ;  /* 0x0000040000067882 */ /* 0x000fe20000000000 */
[----:B------:R-:W-:Y:S01]  /*9d20*/  SEL R194, R194, RZ, P4 ;  /* 0x000000ffc2c27207 */ /* 0x000fe20002000000 */
[----:B------:R-:W4:Y:S01]  /*9d30*/  @!P1 LDG.E.EL R24, desc[UR10][R62.64] ;  /* 0x0000000a3e189981 */ /* 0x000f22000c2e1900 */
[----:B0-----:R-:W-:-:S06]  /*9d40*/  CS2R R26, SRZ ;  /* 0x00000000001a7805 */ /* 0x001fcc000001ff00 */
[----:B------:R2:W4:Y:S04]  /*9d50*/  @P2 LDG.E.EL R26, desc[UR10][R40.64] ;  /* 0x0000000a281a2981 */ /* 0x000528000c2e1900 */
[----:B------:R0:W4:Y:S01]  /*9d60*/  @P2 LDG.E.EL R27, desc[UR10][R50.64] ;  /* 0x0000000a321b2981 */ /* 0x000122000c2e1900 */
[----:B--2---:R-:W-:-:S04]  /*9d70*/  SEL R40, R236, RZ, P2 ;  /* 0x000000ffec287207 */ /* 0x004fc80001000000 */
[----:B------:R-:W-:Y:S02]  /*9d80*/  @P3 SEL R7, R40, R196, !P0 ;  /* 0x000000c428073207 */ /* 0x000fe40004000000 */
[----:B---3--:R-:W-:-:S04]  /*9d90*/  SEL R40, R248, RZ, P2 ;  /* 0x000000fff8287207 */ /* 0x008fc80001000000 */
[----:B------:R-:W-:Y:S02]  /*9da0*/  @P3 SEL R10, R40, R197, !P0 ;  /* 0x000000c5280a3207 */ /* 0x000fe40004000000 */
[----:B----4-:R-:W-:-:S04]  /*9db0*/  SEL R40, R238, RZ, P2 ;  /* 0x000000ffee287207 */ /* 0x010fc80001000000 */
[----:B------:R-:W-:Y:S02]  /*9dc0*/  @P3 SEL R68, R40, R202, !P0 ;  /* 0x000000ca28443207 */ /* 0x000fe40004000000 */
[----:B-----5:R-:W-:Y:S02]  /*9dd0*/  SEL R40, R239, RZ, P2 ;  /* 0x000000ffef287207 */ /* 0x020fe40001000000 */
[----:B------:R-:W-:Y:S02]  /*9de0*/  SEL R41, R2, RZ, P2 ;  /* 0x000000ff02297207 */ /* 0x000fe40001000000 */
[----:B------:R-:W-:Y:S01]  /*9df0*/  @P3 SEL R69, R40, R203, !P0 ;  /* 0x000000cb28453207 */ /* 0x000fe20004000000 */
[----:B------:R-:W2:Y:S01]  /*9e00*/  LDL.LU R2, [R1+0xe0] ;  /* 0x0000e00001027983 */ /* 0x000ea20000300800 */
[----:B------:R-:W-:-:S03]  /*9e10*/  SEL R40, R0, RZ, P2 ;  /* 0x000000ff00287207 */ /* 0x000fc60001000000 */
[----:B------:R-:W3:Y:S04]  /*9e20*/  LDL.LU R0, [R1+0xdc] ;  /* 0x0000dc0001007983 */ /* 0x000ee80000300800 */
[----:B------:R-:W4:Y:S01]  /*9e30*/  LDL.LU R248, [R1+0x60] ;  /* 0x0000600001f87983 */ /* 0x000f220000300800 */
[----:B------:R-:W-:Y:S01]  /*9e40*/  @P3 SEL R186, R40, R205, !P0 ;  /* 0x000000cd28ba3207 */ /* 0x000fe20004000000 */
[----:B-1----:R-:W-:Y:S01]  /*9e50*/  IMAD.SHL.U32 R40, R227, 0x8, RZ ;  /* 0x00000008e3287824 */ /* 0x002fe200078e00ff */
[----:B------:R-:W-:Y:S01]  /*9e60*/  @P3 SEL R185, R41, R204, !P0 ;  /* 0x000000cc29b93207 */ /* 0x000fe20004000000 */
[----:B------:R-:W-:Y:S01]  /*9e70*/  UPRMT UR5, UR5, 0x654, UR6 ;  /* 0x0000065405057896 */ /* 0x000fe20008000006 */
[----:B------:R-:W-:Y:S02]  /*9e80*/  SHF.R.U32.HI R41, RZ, 0x6, R227 ;  /* 0x00000006ff297819 */ /* 0x000fe400000116e3 */
[----:B------:R-:W-:-:S02]  /*9e90*/  SEL R199, R199, RZ, P5 ;  /* 0x000000ffc7c77207 */ /* 0x000fc40002800000 */
[----:B------:R-:W-:Y:S02]  /*9ea0*/  SEL R175, R175, RZ, P4 ;  /* 0x000000ffafaf7207 */ /* 0x000fe40002000000 */
[----:B0-----:R-:W-:Y:S02]  /*9eb0*/  SEL R50, R177, RZ, P2 ;  /* 0x000000ffb1327207 */ /* 0x001fe40001000000 */
[----:B------:R-:W-:Y:S01]  /*9ec0*/  SEL R178, R178, RZ, P5 ;  /* 0x000000ffb2b27207 */ /* 0x000fe20002800000 */
[----:B------:R-:W-:Y:S01]  /*9ed0*/  IMAD.SHL.U32 R226, R227, 0x4, RZ ;  /* 0x00000004e3e27824 */ /* 0x000fe200078e00ff */
[----:B------:R-:W-:Y:S02]  /*9ee0*/  SGXT.U32 R41, R41, 0x1 ;  /* 0x000000012929781a */ /* 0x000fe40000000000 */
[----:B------:R-:W-:Y:S02]  /*9ef0*/  SEL R73, R73, RZ, P5 ;  /* 0x000000ff49497207 */ /* 0x000fe40002800000 */
[----:B------:R-:W-:-:S02]  /*9f00*/  SEL R215, R215, RZ, P4 ;  /* 0x000000ffd7d77207 */ /* 0x000fc40002000000 */
[----:B------:R-:W-:Y:S02]  /*9f10*/  SEL R216, R216, RZ, P2 ;  /* 0x000000ffd8d87207 */ /* 0x000fe40001000000 */
[----:B------:R-:W-:Y:S01]  /*9f20*/  SEL R217, R217, RZ, P5 ;  /* 0x000000ffd9d97207 */ /* 0x000fe20002800000 */
[----:B------:R-:W-:Y:S01]  /*9f30*/  FADD R202, R151, 1 ;  /* 0x3f80000097ca7421 */ /* 0x000fe20000000000 */
[----:B------:R-:W-:Y:S01]  /*9f40*/  LOP3.LUT R40, R40, 0x1f8, RZ, 0xc0, !PT ;  /* 0x000001f828287812 */ /* 0x000fe200078ec0ff */
[----:B------:R-:W5:Y:S03]  /*9f50*/  LDL.LU R238, [R1+0x74] ;  /* 0x0000740001ee7983 */ /* 0x000f660000300800 */
[C---:B------:R-:W-:Y:S01]  /*9f60*/  LOP3.LUT R51, R40.reuse, R41, RZ, 0xfc, !PT ;  /* 0x0000002928337212 */ /* 0x040fe200078efcff */
[----:B------:R-:W2:Y:S01]  /*9f70*/  LDL.LU R239, [R1+0x50] ;  /* 0x0000500001ef7983 */ /* 0x000ea20000300800 */
[----:B------:R-:W-:-:S02]  /*9f80*/  LEA R40, R40, UR5, 0x1 ;  /* 0x0000000528287c11 */ /* 0x000fc4000f8e08ff */
[----:B------:R-:W-:-:S03]  /*9f90*/  SEL R41, R198, RZ, P2 ;  /* 0x000000ffc6297207 */ /* 0x000fc60001000000 */
[----:B------:R-:W-:Y:S01]  /*9fa0*/  IMAD R40, R51, 0x4, R40 ;  /* 0x0000000433287824 */ /* 0x000fe200078e0228 */
[----:B------:R-:W-:Y:S01]  /*9fb0*/  @P3 SEL R199, R41, R194, !P0 ;  /* 0x000000c229c73207 */ /* 0x000fe20004000000 */
[----:B------:R-:W-:Y:S01]  /*9fc0*/  IMAD.MOV.U32 R41, RZ, RZ, RZ ;  /* 0x000000ffff297224 */ /* 0x000fe200078e00ff */
[----:B------:R-:W-:-:S05]  /*9fd0*/  @P3 SEL R178, R50, R175, !P0 ;  /* 0x000000af32b23207 */ /* 0x000fca0004000000 */
[----:B------:R0:W2:Y:S01]  /*9fe0*/  @!P1 LDG.E.EL R41, desc[UR10][R20.64] ;  /* 0x0000000a14299981 */ /* 0x0000a2000c2e1900 */
[----:B------:R-:W-:Y:S01]  /*9ff0*/  IMAD.MOV.U32 R50, RZ, RZ, RZ ;  /* 0x000000ffff327224 */ /* 0x000fe200078e00ff */
[----:B------:R-:W-:-:S05]  /*a000*/  LOP3.LUT R63, R226, 0x4, RZ, 0xc0, !PT ;  /* 0x00000004e23f7812 */ /* 0x000fca00078ec0ff */
[----:B------:R1:W2:Y:S01]  /*a010*/  @!P1 LDG.E.EL R50, desc[UR10][R64.64] ;  /* 0x0000000a40329981 */ /* 0x0002a2000c2e1900 */
[----:B0-----:R-:W-:-:S06]  /*a020*/  CS2R R20, SRZ ;  /* 0x0000000000147805 */ /* 0x001fcc000001ff00 */
[----:B------:R0:W2:Y:S04]  /*a030*/  @!P1 LDG.E.EL R21, desc[UR10][R8.64] ;  /* 0x0000000a08159981 */ /* 0x0000a8000c2e1900 */
[----:B------:R0:W2:Y:S01]  /*a040*/  @!P1 LDG.E.EL R20, desc[UR10][R66.64] ;  /* 0x0000000a42149981 */ /* 0x0000a2000c2e1900 */
[----:B-1----:R-:W-:Y:S01]  /*a050*/  IMAD.MOV.U32 R65, RZ, RZ, 0x3f400000 ;  /* 0x3f400000ff417424 */ /* 0x002fe200078e00ff */
[----:B0-----:R-:W-:Y:S01]  /*a060*/  SHF.R.U32.HI R8, RZ, 0x6, R4 ;  /* 0x00000006ff087819 */ /* 0x001fe20000011604 */
[----:B------:R-:W-:Y:S01]  /*a070*/  FADD R66, R132, 1 ;  /* 0x3f80000084427421 */ /* 0x000fe20000000000 */
[----:B------:R-:W-:-:S03]  /*a080*/  SEL R59, R73, R59, !P3 ;  /* 0x0000003b493b7207 */ /* 0x000fc60005800000 */
[----:B------:R-:W-:Y:S01]  /*a090*/  FFMA R65, R66, -R65, 3.75 ;  /* 0x4070000042417423 */ /* 0x000fe20000000841 */
[----:B------:R-:W-:-:S03]  /*a0a0*/  IMAD.IADD R63, R63, 0x1, R4 ;  /* 0x000000013f3f7824 */ /* 0x000fc600078e0204 */
[----:B------:R-:W-:Y:S01]  /*a0b0*/  FFMA R65, R66, R65, -6 ;  /* 0xc0c0000042417423 */ /* 0x000fe20000000041 */
[----:B------:R-:W-:-:S03]  /*a0c0*/  FADD R175, -R132, 1 ;  /* 0x3f80000084af7421 */ /* 0x000fc60000000100 */
[----:B------:R-:W-:Y:S01]  /*a0d0*/  FFMA R66, R66, R65, 3 ;  /* 0x4040000042427423 */ /* 0x000fe20000000041 */
[----:B------:R-:W-:Y:S01]  /*a0e0*/  @P3 SEL R217, R216, R215, !P0 ;  /* 0x000000d7d8d93207 */ /* 0x000fe20004000000 */
[----:B------:R-:W-:Y:S02]  /*a0f0*/  IMAD.MOV.U32 R215, RZ, RZ, 0x3fa00000 ;  /* 0x3fa00000ffd77424 */ /* 0x000fe400078e00ff */
[----:B------:R-:W-:Y:S02]  /*a100*/  IMAD.MOV.U32 R216, RZ, RZ, 0x3f400000 ;  /* 0x3f400000ffd87424 */ /* 0x000fe400078e00ff */
[----:B------:R-:W-:Y:S01]  /*a110*/  FADD R198, R181, 1 ;  /* 0x3f800000b5c67421 */ /* 0x000fe20000000000 */
[----:B------:R-:W-:Y:S02]  /*a120*/  SEL R244, R244, RZ, P2 ;  /* 0x000000fff4f47207 */ /* 0x000fe40001000000 */
[----:B------:R-:W-:Y:S02]  /*a130*/  @P0 SEL R244, R240, RZ, P4 ;  /* 0x000000fff0f40207 */ /* 0x000fe40002000000 */
[----:B------:R-:W-:-:S02]  /*a140*/  SEL R158, R246, RZ, P5 ;  /* 0x000000fff69e7207 */ /* 0x000fc40002800000 */
[----:B------:R-:W-:Y:S02]  /*a150*/  SEL R237, R237, RZ, P5 ;  /* 0x000000ffeded7207 */ /* 0x000fe40002800000 */
[----:B------:R-:W-:Y:S02]  /*a160*/  SEL R158, R158, R244, !P3 ;  /* 0x000000f49e9e7207 */ /* 0x000fe40005800000 */
[----:B------:R-:W-:-:S03]  /*a170*/  SEL R165, R237, R165, !P3 ;  /* 0x000000a5eda57207 */ /* 0x000fc60005800000 */
[----:B------:R-:W-:Y:S02]  /*a180*/  FADD R158, R158, R247 ;  /* 0x000000f79e9e7221 */ /* 0x000fe40000000000 */
[----:B------:R-:W-:Y:S01]  /*a190*/  FADD R165, R165, R232 ;  /* 0x000000e8a5a57221 */ /* 0x000fe20000000000 */
[----:B------:R-:W-:-:S05]  /*a1a0*/  SEL R131, R131, R251, !P3 ;  /* 0x000000fb83837207 */ /* 0x000fca0005800000 */
[----:B------:R-:W-:Y:S01]  /*a1b0*/  FADD R131, R131, R235 ;  /* 0x000000eb83837221 */ /* 0x000fe20000000000 */
[----:B---3--:R-:W-:-:S04]  /*a1c0*/  SHF.R.S32.HI R51, RZ, 0x1f, R0 ;  /* 0x0000001fff337819 */ /* 0x008fc80000011400 */
[----:B------:R-:W-:-:S04]  /*a1d0*/  LEA.HI R51, R51, R0, RZ, 0x5 ;  /* 0x0000000033337211 */ /* 0x000fc800078f28ff */
[----:B------:R-:W-:-:S05]  /*a1e0*/  LOP3.LUT R51, R51, 0xffffffe0, RZ, 0xc0, !PT ;  /* 0xffffffe033337812 */ /* 0x000fca00078ec0ff */
[----:B------:R-:W-:-:S04]  /*a1f0*/  IMAD.IADD R51, R0, 0x1, -R51 ;  /* 0x0000000100337824 */ /* 0x000fc800078e0a33 */
[----:B------:R-:W-:-:S04]  /*a200*/  IMAD.SHL.U32 R62, R51, 0x8, RZ ;  /* 0x00000008333e7824 */ /* 0x000fc800078e00ff */
[----:B------:R-:W-:-:S04]  /*a210*/  VIADD R67, R62, 0x3ffff80 ;  /* 0x03ffff803e437836 */ /* 0x000fc80000000000 */
[----:B------:R-:W-:Y:S02]  /*a220*/  IMAD.IADD R64, R67, 0x1, R8 ;  /* 0x0000000143407824 */ /* 0x000fe400078e0208 */
[----:B------:R-:W-:Y:S01]  /*a230*/  IMAD.MOV.U32 R67, RZ, RZ, 0x3fa00000 ;  /* 0x3fa00000ff437424 */ /* 0x000fe200078e00ff */
[----:B------:R-:W-:-:S03]  /*a240*/  SHF.R.S32.HI R73, RZ, 0x1f, R0 ;  /* 0x0000001fff497819 */ /* 0x000fc60000011400 */
[----:B------:R-:W-:Y:S01]  /*a250*/  FFMA R67, R132, R67, -2.25 ;  /* 0xc010000084437423 */ /* 0x000fe20000000043 */
[----:B------:R-:W-:-:S03]  /*a260*/  LEA.HI R73, R73, R0, RZ, 0x5 ;  /* 0x0000000049497211 */ /* 0x000fc600078f28ff */
[C---:B------:R-:W-:Y:S01]  /*a270*/  FMUL R67, R132.reuse, R67 ;  /* 0x0000004384437220 */ /* 0x040fe20000400000 */
[----:B------:R-:W-:Y:S02]  /*a280*/  SHF.R.S32.HI R9, RZ, 0x5, R73 ;  /* 0x00000005ff097819 */ /* 0x000fe40000011449 */
[----:B------:R-:W-:Y:S01]  /*a290*/  LOP3.LUT R51, R63, 0x3c, RZ, 0xc0, !PT ;  /* 0x0000003c3f337812 */ /* 0x000fe200078ec0ff */
[----:B------:R-:W-:Y:S01]  /*a2a0*/  FFMA R65, R132, R67, 1 ;  /* 0x3f80000084417423 */ /* 0x000fe20000000043 */
[----:B------:R-:W-:Y:S02]  /*a2b0*/  VIADD R73, R62, 0x3ffff40 ;  /* 0x03ffff403e497836 */ /* 0x000fe40000000000 */
[----:B------:R-:W-:Y:S01]  /*a2c0*/  FADD R67, -R132, 2 ;  /* 0x4000000084437421 */ /* 0x000fe20000000100 */
[----:B------:R-:W-:Y:S02]  /*a2d0*/  IMAD.MOV.U32 R132, RZ, RZ, 0x3fa00000 ;  /* 0x3fa00000ff847424 */ /* 0x000fe400078e00ff */
[----:B------:R-:W-:-:S02]  /*a2e0*/  IMAD R63, R9, 0x1000, R51 ;  /* 0x00001000093f7824 */ /* 0x000fc400078e0233 */
[----:B------:R-:W-:Y:S02]  /*a2f0*/  IMAD.IADD R194, R73, 0x1, R8 ;  /* 0x0000000149c27824 */ /* 0x000fe400078e0208 */
[C---:B------:R-:W-:Y:S01]  /*a300*/  FFMA R132, R175.reuse, R132, -2.25 ;  /* 0xc0100000af847423 */ /* 0x040fe20000000084 */
[--C-:B------:R-:W-:Y:S02]  /*a310*/  IMAD R64, R64, 0x40, R63.reuse ;  /* 0x0000004040407824 */ /* 0x100fe400078e023f */
[----:B------:R-:W-:Y:S02]  /*a320*/  IMAD R63, R194, 0x40, R63 ;  /* 0x00000040c23f7824 */ /* 0x000fe400078e023f */
[C---:B------:R-:W-:Y:S01]  /*a330*/  FMUL R132, R175.reuse, R132 ;  /* 0x00000084af847220 */ /* 0x040fe20000400000 */
[----:B------:R-:W-:Y:S02]  /*a340*/  IMAD.MOV.U32 R194, RZ, RZ, 0x3f400000 ;  /* 0x3f400000ffc27424 */ /* 0x000fe400078e00ff */
[C---:B------:R-:W-:Y:S01]  /*a350*/  FADD R73, R150.reuse, 1 ;  /* 0x3f80000096497421 */ /* 0x040fe20000000000 */
[----:B------:R-:W-:Y:S01]  /*a360*/  FFMA R175, R175, R132, 1 ;  /* 0x3f800000afaf7423 */ /* 0x000fe20000000084 */
[----:B------:R-:W-:Y:S01]  /*a370*/  FFMA R194, R67, -R194, 3.75 ;  /* 0x4070000043c27423 */ /* 0x000fe200000008c2 */
[----:B------:R-:W-:Y:S01]  /*a380*/  FFMA R132, R150, R215, -2.25 ;  /* 0xc010000096847423 */ /* 0x000fe200000000d7 */
[----:B------:R-:W-:-:S02]  /*a390*/  FFMA R177, R73, -R216, 3.75 ;  /* 0x4070000049b17423 */ /* 0x000fc400000008d8 */
[----:B------:R-:W-:Y:S01]  /*a3a0*/  FFMA R194, R67, R194, -6 ;  /* 0xc0c0000043c27423 */ /* 0x000fe200000000c2 */
[C---:B------:R-:W-:Y:S01]  /*a3b0*/  FMUL R132, R150.reuse, R132 ;  /* 0x0000008496847220 */ /* 0x040fe20000400000 */
[----:B------:R-:W-:Y:S02]  /*a3c0*/  FFMA R177, R73, R177, -6 ;  /* 0xc0c0000049b17423 */ /* 0x000fe400000000b1 */
[----:B------:R-:W-:Y:S01]  /*a3d0*/  FFMA R67, R67, R194, 3 ;  /* 0x4040000043437423 */ /* 0x000fe200000000c2 */
[C---:B------:R-:W-:Y:S01]  /*a3e0*/  FFMA R132, R150.reuse, R132, 1 ;  /* 0x3f80000096847423 */ /* 0x040fe20000000084 */
[C---:B------:R-:W-:Y:S01]  /*a3f0*/  FADD R194, -R150.reuse, 1 ;  /* 0x3f80000096c27421 */ /* 0x040fe20000000100 */
[----:B------:R-:W-:Y:S01]  /*a400*/  FADD R150, -R150, 2 ;  /* 0x4000000096967421 */ /* 0x000fe20000000100 */
[----:B------:R-:W-:-:S03]  /*a410*/  FFMA R73, R73, R177, 3 ;  /* 0x4040000049497423 */ /* 0x000fc600000000b1 */
[----:B------:R-:W-:Y:S01]  /*a420*/  FFMA R177, R150, -R216, 3.75 ;  /* 0x4070000096b17423 */ /* 0x000fe200000008d8 */
[----:B------:R-:W-:-:S03]  /*a430*/  FFMA R196, R194, R215, -2.25 ;  /* 0xc0100000c2c47423 */ /* 0x000fc600000000d7 */
[----:B------:R-:W-:Y:S01]  /*a440*/  FFMA R177, R150, R177, -6 ;  /* 0xc0c0000096b17423 */ /* 0x000fe200000000b1 */
[----:B------:R-:W-:-:S03]  /*a450*/  FMUL R196, R194, R196 ;  /* 0x000000c4c2c47220 */ /* 0x000fc60000400000 */
[----:B------:R-:W-:Y:S01]  /*a460*/  FFMA R150, R150, R177, 3 ;  /* 0x4040000096967423 */ /* 0x000fe200000000b1 */
[----:B------:R-:W-:Y:S01]  /*a470*/  FFMA R177, R198, -R216, 3.75 ;  /* 0x40700000c6b17423 */ /* 0x000fe200000008d8 */
[----:B------:R-:W-:Y:S01]  /*a480*/  FFMA R194, R194, R196, 1 ;  /* 0x3f800000c2c27423 */ /* 0x000fe200000000c4 */
[----:B------:R-:W-:Y:S02]  /*a490*/  FFMA R196, R202, -R216, 3.75 ;  /* 0x40700000cac47423 */ /* 0x000fe400000008d8 */
[----:B------:R-:W-:Y:S02]  /*a4a0*/  FFMA R177, R198, R177, -6 ;  /* 0xc0c00000c6b17423 */ /* 0x000fe400000000b1 */
[----:B------:R-:W-:Y:S02]  /*a4b0*/  FFMA R196, R202, R196, -6 ;  /* 0xc0c00000cac47423 */ /* 0x000fe400000000c4 */
[----:B------:R-:W-:Y:S01]  /*a4c0*/  FFMA R198, R198, R177, 3 ;  /* 0x40400000c6c67423 */ /* 0x000fe200000000b1 */
[----:B------:R-:W-:Y:S01]  /*a4d0*/  FADD R177, -R151, 1 ;  /* 0x3f80000097b17421 */ /* 0x000fe20000000100 */
[----:B------:R-:W-:Y:S01]  /*a4e0*/  FFMA R202, R202, R196, 3 ;  /* 0x40400000caca7423 */ /* 0x000fe200000000c4 */
[----:B------:R-:W-:-:S02]  /*a4f0*/  FADD R196, R183, 1 ;  /* 0x3f800000b7c47421 */ /* 0x000fc40000000000 */
[C---:B------:R-:W-:Y:S02]  /*a500*/  FFMA R197, R177.reuse, R215, -2.25 ;  /* 0xc0100000b1c57423 */ /* 0x040fe400000000d7 */
[C---:B------:R-:W-:Y:S02]  /*a510*/  FFMA R203, R196.reuse, -R216, 3.75 ;  /* 0x40700000c4cb7423 */ /* 0x040fe400000008d8 */
[C---:B------:R-:W-:Y:S02]  /*a520*/  FMUL R197, R177.reuse, R197 ;  /* 0x000000c5b1c57220 */ /* 0x040fe40000400000 */
[C---:B------:R-:W-:Y:S02]  /*a530*/  FFMA R203, R196.reuse, R203, -6 ;  /* 0xc0c00000c4cb7423 */ /* 0x040fe400000000cb */
[----:B------:R-:W-:Y:S01]  /*a540*/  FFMA R177, R177, R197, 1 ;  /* 0x3f800000b1b17423 */ /* 0x000fe200000000c5 */
[C---:B------:R-:W-:Y:S01]  /*a550*/  FFMA R197, R183.reuse, R215, -2.25 ;  /* 0xc0100000b7c57423 */ /* 0x040fe200000000d7 */
[----:B------:R-:W-:Y:S01]  /*a560*/  FFMA R196, R196, R203, 3 ;  /* 0x40400000c4c47423 */ /* 0x000fe200000000cb */
[----:B------:R-:W-:-:S02]  /*a570*/  FADD R203, -R183, 1 ;  /* 0x3f800000b7cb7421 */ /* 0x000fc40000000100 */
[----:B------:R-:W-:Y:S02]  /*a580*/  FMUL R197, R183, R197 ;  /* 0x000000c5b7c57220 */ /* 0x000fe40000400000 */
[----:B------:R-:W-:Y:S02]  /*a590*/  FFMA R204, R203, R215, -2.25 ;  /* 0xc0100000cbcc7423 */ /* 0x000fe400000000d7 */
[----:B------:R-:W-:Y:S02]  /*a5a0*/  FFMA R197, R183, R197, 1 ;  /* 0x3f800000b7c57423 */ /* 0x000fe400000000c5 */
[C---:B------:R-:W-:Y:S02]  /*a5b0*/  FMUL R204, R203.reuse, R204 ;  /* 0x000000cccbcc7220 */ /* 0x040fe40000400000 */
[----:B------:R-:W-:Y:S02]  /*a5c0*/  FMUL R205, R158, R197 ;  /* 0x000000c59ecd7220 */ /* 0x000fe40000400000 */
[----:B------:R-:W-:-:S02]  /*a5d0*/  FFMA R158, R203, R204, 1 ;  /* 0x3f800000cb9e7423 */ /* 0x000fc400000000cc */
[----:B------:R-:W-:Y:S01]  /*a5e0*/  FFMA R203, R165, R196, R205 ;  /* 0x000000c4a5cb7223 */ /* 0x000fe200000000cd */
[----:B------:R-:W-:-:S04]  /*a5f0*/  FADD R165, -R183, 2 ;  /* 0x40000000b7a57421 */ /* 0x000fc80000000100 */
[----:B------:R-:W-:-:S04]  /*a600*/  FFMA R204, R165, -R216, 3.75 ;  /* 0x40700000a5cc7423 */ /* 0x000fc800000008d8 */
[----:B------:R-:W-:Y:S01]  /*a610*/  FFMA R204, R165, R204, -6 ;  /* 0xc0c00000a5cc7423 */ /* 0x000fe200000000cc */
[----:B------:R-:W-:-:S03]  /*a620*/  FFMA R143, R143, R158, R203 ;  /* 0x0000009e8f8f7223 */ /* 0x000fc600000000cb */
[----:B------:R-:W-:-:S04]  /*a630*/  FFMA R165, R165, R204, 3 ;  /* 0x40400000a5a57423 */ /* 0x000fc800000000cc */
[----:B------:R-:W-:Y:S01]  /*a640*/  FFMA R131, R131, R165, R143 ;  /* 0x000000a583837223 */ /* 0x000fe2000000008f */
[----:B----4-:R-:W-:-:S05]  /*a650*/  SEL R143, R248, RZ, !P1 ;  /* 0x000000fff88f7207 */ /* 0x010fca0004800000 */
[----:B------:R-:W-:Y:S01]  /*a660*/  FADD R10, R143, R10 ;  /* 0x0000000a8f0a7221 */ /* 0x000fe20000000000 */
[----:B------:R-:W-:Y:S02]  /*a670*/  SEL R143, R39, RZ, !P1 ;  /* 0x000000ff278f7207 */ /* 0x000fe40004800000 */
[----:B------:R-:W3:Y:S01]  /*a680*/  LDL.LU R39, [R1+0xd8] ;  /* 0x0000d80001277983 */ /* 0x000ee20000300800 */
[----:B------:R-:W-:-:S04]  /*a690*/  FADD R183, -R181, 1 ;  /* 0x3f800000b5b77421 */ /* 0x000fc80000000100 */
[----:B------:R-:W-:-:S04]  /*a6a0*/  FFMA R205, R183, R215, -2.25 ;  /* 0xc0100000b7cd7423 */ /* 0x000fc800000000d7 */
[----:B------:R-:W-:Y:S01]  /*a6b0*/  FMUL R205, R183, R205 ;  /* 0x000000cdb7cd7220 */ /* 0x000fe20000400000 */
[----:B------:R-:W-:-:S03]  /*a6c0*/  FFMA R203, R151, R215, -2.25 ;  /* 0xc010000097cb7423 */ /* 0x000fc600000000d7 */
[----:B------:R-:W-:Y:S01]  /*a6d0*/  FFMA R183, R183, R205, 1 ;  /* 0x3f800000b7b77423 */ /* 0x000fe200000000cd */
[----:B------:R-:W-:Y:S01]  /*a6e0*/  FFMA R205, R181, R215, -2.25 ;  /* 0xc0100000b5cd7423 */ /* 0x000fe200000000d7 */
[----:B------:R-:W-:-:S03]  /*a6f0*/  FMUL R203, R151, R203 ;  /* 0x000000cb97cb7220 */ /* 0x000fc60000400000 */
[----:B------:R-:W-:Y:S01]  /*a700*/  FMUL R205, R181, R205 ;  /* 0x000000cdb5cd7220 */ /* 0x000fe20000400000 */
[C---:B------:R-:W-:Y:S01]  /*a710*/  FFMA R203, R151.reuse, R203, 1 ;  /* 0x3f80000097cb7423 */ /* 0x040fe200000000cb */
[----:B------:R-:W-:Y:S02]  /*a720*/  FADD R204, -R151, 2 ;  /* 0x4000000097cc7421 */ /* 0x000fe40000000100 */
[C---:B------:R-:W-:Y:S01]  /*a730*/  FFMA R151, R181.reuse, R205, 1 ;  /* 0x3f800000b5977423 */ /* 0x040fe200000000cd */
[----:B------:R-:W-:-:S04]  /*a740*/  FADD R181, -R181, 2 ;  /* 0x40000000b5b57421 */ /* 0x000fc80000000100 */
[----:B------:R-:W-:-:S04]  /*a750*/  FFMA R205, R181, -R216, 3.75 ;  /* 0x40700000b5cd7423 */ /* 0x000fc800000008d8 */
[----:B------:R-:W-:Y:S01]  /*a760*/  FFMA R205, R181, R205, -6 ;  /* 0xc0c00000b5cd7423 */ /* 0x000fe200000000cd */
[----:B------:R-:W-:-:S03]  /*a770*/  FFMA R215, R204, -R216, 3.75 ;  /* 0x40700000ccd77423 */ /* 0x000fc600000008d8 */
[----:B------:R-:W-:Y:S01]  /*a780*/  FFMA R205, R181, R205, 3 ;  /* 0x40400000b5cd7423 */ /* 0x000fe200000000cd */
[----:B-----5:R-:W-:Y:S01]  /*a790*/  SEL R181, R238, RZ, !P1 ;  /* 0x000000ffeeb57207 */ /* 0x020fe20004800000 */
[----:B------:R-:W-:Y:S01]  /*a7a0*/  FMUL R22, R197, R22 ;  /* 0x00000016c5167220 */ /* 0x000fe20000400000 */
[----:B------:R-:W-:Y:S01]  /*a7b0*/  FMUL R10, R132, R10 ;  /* 0x0000000a840a7220 */ /* 0x000fe20000400000 */
[----:B------:R-:W-:Y:S02]  /*a7c0*/  FFMA R215, R204, R215, -6 ;  /* 0xc0c00000ccd77423 */ /* 0x000fe400000000d7 */
[----:B------:R-:W-:Y:S01]  /*a7d0*/  FADD R7, R181, R7 ;  /* 0x00000007b5077221 */ /* 0x000fe20000000000 */
[----:B------:R-:W-:Y:S01]  /*a7e0*/  FFMA R22, R196, R133, R22 ;  /* 0x00000085c4167223 */ /* 0x000fe20000000016 */
[----:B------:R-:W-:Y:S01]  /*a7f0*/  FFMA R215, R204, R215, 3 ;  /* 0x40400000ccd77423 */ /* 0x000fe200000000d7 */
[----:B--2---:R-:W-:Y:S01]  /*a800*/  SEL R133, R239, RZ, !P1 ;  /* 0x000000ffef857207 */ /* 0x004fe20004800000 */
[----:B------:R-:W-:Y:S01]  /*a810*/  FFMA R7, R73, R7, R10 ;  /* 0x0000000749077223 */ /* 0x000fe2000000000a */
[----:B------:R-:W-:Y:S01]  /*a820*/  SEL R10, R2, RZ, !P1 ;  /* 0x000000ff020a7207 */ /* 0x000fe20004800000 */
[----:B------:R-:W-:Y:S01]  /*a830*/  FADD R186, R143, R186 ;  /* 0x000000ba8fba7221 */ /* 0x000fe20000000000 */
[----:B------:R-:W-:Y:S01]  /*a840*/  SEL R204, R38, RZ, !P1 ;  /* 0x000000ff26cc7207 */ /* 0x000fe20004800000 */
[----:B------:R-:W-:Y:S01]  /*a850*/  FADD R68, R133, R68 ;  /* 0x0000004485447221 */ /* 0x000fe20000000000 */
[----:B------:R-:W-:Y:S01]  /*a860*/  SEL R162, R162, RZ, P4 ;  /* 0x000000ffa2a27207 */ /* 0x000fe20002000000 */
[----:B------:R-:W-:Y:S01]  /*a870*/  FADD R10, R10, R69 ;  /* 0x000000450a0a7221 */ /* 0x000fe20000000000 */
[----:B------:R-:W-:Y:S01]  /*a880*/  FMUL R69, R203, R186 ;  /* 0x000000bacb457220 */ /* 0x000fe20000400000 */
[----:B------:R-:W-:Y:S01]  /*a890*/  FADD R185, R204, R185 ;  /* 0x000000b9ccb97221 */ /* 0x000fe20000000000 */
[----:B------:R-:W-:Y:S01]  /*a8a0*/  SEL R133, R174, RZ, !P1 ;  /* 0x000000ffae857207 */ /* 0x000fe20004800000 */
[----:B------:R-:W-:Y:S01]  /*a8b0*/  FFMA R7, R194, R68, R7 ;  /* 0x00000044c2077223 */ /* 0x000fe20000000007 */
[----:B------:R-:W-:Y:S01]  /*a8c0*/  SEL R192, R192, RZ, !P1 ;  /* 0x000000ffc0c07207 */ /* 0x000fe20004800000 */
[----:B------:R-:W-:Y:S01]  /*a8d0*/  FFMA R68, R202, R185, R69 ;  /* 0x000000b9ca447223 */ /* 0x000fe20000000045 */
[----:B------:R-:W-:Y:S01]  /*a8e0*/  SEL R69, R166, RZ, P2 ;  /* 0x000000ffa6457207 */ /* 0x000fe20001000000 */
[----:B------:R-:W-:Y:S01]  /*a8f0*/  FADD R178, R133, R178 ;  /* 0x000000b285b27221 */ /* 0x000fe20000000000 */
[----:B------:R-:W-:Y:S01]  /*a900*/  SEL R168, R168, RZ, P5 ;  /* 0x000000ffa8a87207 */ /* 0x000fe20002800000 */
[----:B------:R-:W5:Y:S01]  /*a910*/  LDL.LU R2, [R1+0xd4] ;  /* 0x0000d40001027983 */ /* 0x000f620000300800 */
[----:B------:R-:W-:-:S02]  /*a920*/  SEL R206, R206, RZ, P4 ;  /* 0x000000ffcece7207 */ /* 0x000fc40002000000 */
[----:B------:R-:W-:Y:S02]  /*a930*/  SEL R214, R214, RZ, !P1 ;  /* 0x000000ffd6d67207 */ /* 0x000fe40004800000 */
[----:B------:R-:W-:Y:S01]  /*a940*/  SEL R143, R208, RZ, P2 ;  /* 0x000000ffd08f7207 */ /* 0x000fe20001000000 */
[----:B------:R-:W-:Y:S01]  /*a950*/  FADD R199, R192, R199 ;  /* 0x000000c7c0c77221 */ /* 0x000fe20000000000 */
[----:B------:R-:W-:Y:S02]  /*a960*/  SEL R133, R164, RZ, !P1 ;  /* 0x000000ffa4857207 */ /* 0x000fe40004800000 */
[----:B------:R-:W-:Y:S02]  /*a970*/  SEL R45, R45, RZ, P4 ;  /* 0x000000ff2d2d7207 */ /* 0x000fe40002000000 */
[----:B------:R-:W-:Y:S02]  /*a980*/  SEL R209, R209, RZ, P5 ;  /* 0x000000ffd1d17207 */ /* 0x000fe40002800000 */
[----:B------:R-:W-:Y:S01]  /*a990*/  SEL R156, R156, RZ, P5 ;  /* 0x000000ff9c9c7207 */ /* 0x000fe20002800000 */
[----:B------:R-:W-:Y:S01]  /*a9a0*/  FFMA R7, R150, R10, R7 ;  /* 0x0000000a96077223 */ /* 0x000fe20000000007 */
[----:B------:R-:W-:Y:S01]  /*a9b0*/  @P3 SEL R168, R69, R162, !P0 ;  /* 0x000000a245a83207 */ /* 0x000fe20004000000 */
[----:B------:R-:W-:Y:S01]  /*a9c0*/  FMUL R69, R151, R178 ;  /* 0x000000b297457220 */ /* 0x000fe20000400000 */
[----:B------:R-:W-:Y:S01]  /*a9d0*/  SEL R164, R43, RZ, P2 ;  /* 0x000000ff2ba47207 */ /* 0x000fe20001000000 */
[----:B------:R-:W-:Y:S01]  /*a9e0*/  FADD R217, R214, R217 ;  /* 0x000000d9d6d97221 */ /* 0x000fe20000000000 */
[----:B------:R-:W-:-:S02]  /*a9f0*/  @P3 SEL R209, R143, R206, !P0 ;  /* 0x000000ce8fd13207 */ /* 0x000fc40004000000 */
[----:B------:R-:W-:Y:S01]  /*aa00*/  SEL R166, R201, RZ, !P1 ;  /* 0x000000ffc9a67207 */ /* 0x000fe20004800000 */
[----:B------:R-:W-:Y:S01]  /*aa10*/  FFMA R162, R198, R199, R69 ;  /* 0x000000c7c6a27223 */ /* 0x000fe20000000045 */
[----:B------:R-:W-:Y:S01]  /*aa20*/  @P3 SEL R156, R164, R45, !P0 ;  /* 0x0000002da49c3207 */ /* 0x000fe20004000000 */
[----:B------:R-:W-:Y:S01]  /*aa30*/  FADD R168, R133, R168 ;  /* 0x000000a885a87221 */ /* 0x000fe20000000000 */
[----:B------:R-:W-:Y:S01]  /*aa40*/  SEL R43, R48, RZ, !P1 ;  /* 0x000000ff302b7207 */ /* 0x000fe20004800000 */
[----:B------:R-:W-:Y:S01]  /*aa50*/  FFMA R68, R177, R217, R68 ;  /* 0x000000d9b1447223 */ /* 0x000fe20000000044 */
[----:B------:R-:W-:Y:S01]  /*aa60*/  FADD R10, R166, R209 ;  /* 0x000000d1a60a7221 */ /* 0x000fe20000000000 */
[----:B------:R-:W-:Y:S01]  /*aa70*/  FFMA R162, R183, R168, R162 ;  /* 0x000000a8b7a27223 */ /* 0x000fe200000000a2 */
[----:B------:R-:W-:Y:S01]  /*aa80*/  SEL R222, R222, RZ, P4 ;  /* 0x000000ffdede7207 */ /* 0x000fe20002000000 */
[----:B------:R-:W-:Y:S01]  /*aa90*/  FADD R156, R43, R156 ;  /* 0x0000009c2b9c7221 */ /* 0x000fe20000000000 */
[----:B------:R-:W-:Y:S01]  /*aaa0*/  SEL R48, R36, RZ, P2 ;  /* 0x000000ff24307207 */ /* 0x000fe20001000000 */
[----:B------:R-:W-:Y:S01]  /*aab0*/  FFMA R43, R215, R10, R68 ;  /* 0x0000000ad72b7223 */ /* 0x000fe20000000044 */
[----:B------:R-:W5:Y:S01]  /*aac0*/  LDL.LU R38, [R1+0xd0] ;  /* 0x0000d00001267983 */ /* 0x000f620000300800 */
[----:B------:R-:W-:Y:S01]  /*aad0*/  FFMA R45, R205, R156, R162 ;  /* 0x0000009ccd2d7223 */ /* 0x000fe200000000a2 */
[----:B------:R-:W-:Y:S01]  /*aae0*/  @P3 SEL R188, R48, R223, !P0 ;  /* 0x000000df30bc3207 */ /* 0x000fe20004000000 */
[----:B------:R-:W-:Y:S01]  /*aaf0*/  FMUL R68, R66, R7 ;  /* 0x0000000742447220 */ /* 0x000fe20000400000 */
[----:B------:R-:W-:Y:S01]  /*ab00*/  SEL R162, R32, RZ, P2 ;  /* 0x000000ff20a27207 */ /* 0x000fe20001000000 */
[C---:B------:R-:W-:Y:S01]  /*ab10*/  FMUL R48, R66.reuse, R43 ;  /* 0x0000002b42307220 */ /* 0x040fe20000400000 */
[----:B------:R-:W-:Y:S01]  /*ab20*/  SEL R156, R37, RZ, !P1 ;  /* 0x000000ff259c7207 */ /* 0x000fe20004800000 */
[----:B------:R-:W-:Y:S01]  /*ab30*/  FMUL R10, R131, R66 ;  /* 0x00000042830a7220 */ /* 0x000fe20000400000 */
[----:B------:R-:W-:Y:S01]  /*ab40*/  FMUL R66, R66, R45 ;  /* 0x0000002d42427220 */ /* 0x000fe20000400000 */
[----:B------:R-:W-:-:S02]  /*ab50*/  SEL R45, R35, RZ, P2 ;  /* 0x000000ff232d7207 */ /* 0x000fc40001000000 */
[----:B------:R-:W-:Y:S02]  /*ab60*/  @P3 SEL R190, R162, R225, !P0 ;  /* 0x000000e1a2be3207 */ /* 0x000fe40004000000 */
[----:B------:R-:W-:Y:S02]  /*ab70*/  SEL R162, R33, RZ, !P1 ;  /* 0x000000ff21a27207 */ /* 0x000fe40004800000 */
[----:B---3--:R-:W-:Y:S02]  /*ab80*/  SEL R69, R39, RZ, P2 ;  /* 0x000000ff27457207 */ /* 0x008fe40001000000 */
[----:B------:R-:W5:Y:S02]  /*ab90*/  LDL.LU R39, [R1+0xcc] ;  /* 0x0000cc0001277983 */ /* 0x000f640000300800 */
[----:B------:R-:W-:Y:S02]  /*aba0*/  @P3 SEL R187, R69, R222, !P0 ;  /* 0x000000de45bb3207 */ /* 0x000fe40004000000 */
[----:B------:R-:W5:Y:S01]  /*abb0*/  LDL.LU R36, [R1+0xc8] ;  /* 0x0000c80001247983 */ /* 0x000f620000300800 */
[----:B------:R-:W-:-:S03]  /*abc0*/  SEL R69, R34, RZ, !P1 ;  /* 0x000000ff22457207 */ /* 0x000fc60004800000 */
[----:B------:R-:W5:Y:S04]  /*abd0*/  LDL.LU R37, [R1+0xc4] ;  /* 0x0000c40001257983 */ /* 0x000f680000300800 */
[----:B------:R-:W5:Y:S04]  /*abe0*/  LDL.LU R34, [R1+0xc0] ;  /* 0x0000c00001227983 */ /* 0x000f680000300800 */
[----:B------:R-:W5:Y:S04]  /*abf0*/  LDL.LU R35, [R1+0xbc] ;  /* 0x0000bc0001237983 */ /* 0x000f680000300800 */
[----:B------:R-:W5:Y:S04]  /*ac00*/  LDL.LU R32, [R1+0xb8] ;  /* 0x0000b80001207983 */ /* 0x000f680000300800 */
[----:B------:R-:W5:Y:S04]  /*ac10*/  LDL.LU R33, [R1+0xb4] ;  /* 0x0000b40001217983 */ /* 0x000f680000300800 */
[----:B------:R-:W2:Y:S04]  /*ac20*/  LDL R143, [R1+0x94] ;  /* 0x00009400018f7983 */ /* 0x000ea80000100800 */
[----:B------:R-:W3:Y:S01]  /*ac30*/  LDL R133, [R1+0x90] ;  /* 0x0000900001857983 */ /* 0x000ee20000100800 */
[----:B------:R-:W-:-:S02]  /*ac40*/  @P3 SEL R189, R45, R224, !P0 ;  /* 0x000000e02dbd3207 */ /* 0x000fc40004000000 */
[----:B------:R-:W-:Y:S02]  /*ac50*/  SEL R219, R219, RZ, !P1 ;  /* 0x000000ffdbdb7207 */ /* 0x000fe40004800000 */
[----:B------:R-:W-:Y:S01]  /*ac60*/  SEL R220, R220, RZ, P4 ;  /* 0x000000ffdcdc7207 */ /* 0x000fe20002000000 */
[----:B------:R-:W-:Y:S01]  /*ac70*/  FADD R189, R162, R189 ;  /* 0x000000bda2bd7221 */ /* 0x000fe20000000000 */
[----:B------:R-:W-:Y:S01]  /*ac80*/  SEL R221, R221, RZ, P2 ;  /* 0x000000ffdddd7207 */ /* 0x000fe20001000000 */
[----:B------:R-:W-:Y:S01]  /*ac90*/  FADD R190, R219, R190 ;  /* 0x000000bedbbe7221 */ /* 0x000fe20000000000 */
[----:B------:R-:W-:Y:S01]  /*aca0*/  SEL R182, R182, RZ, P4 ;  /* 0x000000ffb6b67207 */ /* 0x000fe20002000000 */
[----:B------:R-:W-:Y:S01]  /*acb0*/  FADD R156, R156, R187 ;  /* 0x000000bb9c9c7221 */ /* 0x000fe20000000000 */
[----:B------:R-:W-:Y:S01]  /*acc0*/  SEL R43, R184, RZ, P2 ;  /* 0x000000ffb82b7207 */ /* 0x000fe20001000000 */
[----:B------:R-:W-:Y:S01]  /*acd0*/  FMUL R162, R132, R189 ;  /* 0x000000bd84a27220 */ /* 0x000fe20000400000 */
[----:B------:R-:W-:Y:S01]  /*ace0*/  SEL R242, R242, RZ, P5 ;  /* 0x000000fff2f27207 */ /* 0x000fe20002800000 */
[----:B------:R-:W-:Y:S01]  /*acf0*/  FADD R7, R69, R188 ;  /* 0x000000bc45077221 */ /* 0x000fe20000000000 */
[----:B------:R-:W-:Y:S01]  /*ad00*/  SEL R169, R169, RZ, P4 ;  /* 0x000000ffa9a97207 */ /* 0x000fe20002000000 */
[----:B------:R-:W-:Y:S01]  /*ad10*/  FMUL R45, R203, R190 ;  /* 0x000000becb2d7220 */ /* 0x000fe20000400000 */
[----:B------:R-:W-:-:S02]  /*ad20*/  SEL R166, R193, RZ, P2 ;  /* 0x000000ffc1a67207 */ /* 0x000fc40001000000 */
[----:B------:R-:W-:Y:S02]  /*ad30*/  SEL R211, R211, RZ, P4 ;  /* 0x000000ffd3d37207 */ /* 0x000fe40002000000 */
[----:B------:R-:W-:Y:S02]  /*ad40*/  SEL R212, R212, RZ, P2 ;  /* 0x000000ffd4d47207 */ /* 0x000fe40001000000 */
[----:B------:R-:W-:Y:S02]  /*ad50*/  SEL R191, R191, RZ, P5 ;  /* 0x000000ffbfbf7207 */ /* 0x000fe40002800000 */
[----:B------:R-:W-:Y:S02]  /*ad60*/  SEL R207, R207, RZ, P5 ;  /* 0x000000ffcfcf7207 */ /* 0x000fe40002800000 */
[----:B------:R-:W-:Y:S02]  /*ad70*/  SEL R213, R213, RZ, P5 ;  /* 0x000000ffd5d57207 */ /* 0x000fe40002800000 */
[----:B------:R-:W-:-:S02]  /*ad80*/  SEL R163, R163, RZ, P4 ;  /* 0x000000ffa3a37207 */ /* 0x000fc40002000000 */
[----:B------:R-:W-:Y:S02]  /*ad90*/  SEL R200, R200, RZ, P5 ;  /* 0x000000ffc8c87207 */ /* 0x000fe40002800000 */
[----:B------:R-:W-:Y:S02]  /*ada0*/  SEL R49, R49, RZ, !P1 ;  /* 0x000000ff31317207 */ /* 0x000fe40004800000 */
[----:B------:R-:W-:Y:S02]  /*adb0*/  SEL R109, R109, RZ, P4 ;  /* 0x000000ff6d6d7207 */ /* 0x000fe40002000000 */
[----:B------:R-:W-:Y:S02]  /*adc0*/  SEL R112, R112, RZ, P2 ;  /* 0x000000ff70707207 */ /* 0x000fe40001000000 */
[----:B------:R-:W-:Y:S02]  /*add0*/  SEL R106, R106, RZ, P5 ;  /* 0x000000ff6a6a7207 */ /* 0x000fe40002800000 */
[----:B------:R-:W-:-:S02]  /*ade0*/  SEL R113, R113, RZ, P4 ;  /* 0x000000ff71717207 */ /* 0x000fc40002000000 */
[----:B------:R-:W-:Y:S01]  /*adf0*/  SEL R72, R72, RZ, P2 ;  /* 0x000000ff48487207 */ /* 0x000fe20001000000 */
[----:B------:R-:W-:Y:S01]  /*ae00*/  FFMA R22, R158, R144, R22 ;  /* 0x000000909e167223 */ /* 0x000fe20000000016 */
[----:B------:R-:W-:Y:S02]  /*ae10*/  @P3 SEL R242, R221, R220, !P0 ;  /* 0x000000dcddf23207 */ /* 0x000fe40004000000 */
[----:B------:R-:W-:Y:S02]  /*ae20*/  SEL R114, R114, RZ, P5 ;  /* 0x000000ff72727207 */ /* 0x000fe40002800000 */
[----:B------:R-:W-:Y:S02]  /*ae30*/  SEL R96, R96, RZ, P4 ;  /* 0x000000ff60607207 */ /* 0x000fe40002000000 */
[----:B------:R-:W-:Y:S01]  /*ae40*/  SEL R95, R95, RZ, P2 ;  /* 0x000000ff5f5f7207 */ /* 0x000fe20001000000 */
[----:B------:R-:W-:Y:S01]  /*ae50*/  FMUL R145, R197, R145 ;  /* 0x00000091c5917220 */ /* 0x000fe20000400000 */
[----:B------:R-:W-:Y:S01]  /*ae60*/  SEL R131, R218, RZ, !P1 ;  /* 0x000000ffda837207 */ /* 0x000fe20004800000 */
[----:B------:R-:W4:Y:S01]  /*ae70*/  LDL R174, [R1+0xb0] ;  /* 0x0000b00001ae7983 */ /* 0x000f220000100800 */
[----:B------:R-:W-:Y:S01]  /*ae80*/  @P3 SEL R191, R43, R182, !P0 ;  /* 0x000000b62bbf3207 */ /* 0x000fe20004000000 */
[----:B------:R-:W-:Y:S01]  /*ae90*/  FFMA R43, R73, R156, R162 ;  /* 0x0000009c492b7223 */ /* 0x000fe200000000a2 */
[----:B------:R-:W-:Y:S01]  /*aea0*/  @P3 SEL R207, R166, R169, !P0 ;  /* 0x000000a9a6cf3207 */ /* 0x000fe20004000000 */
[----:B------:R-:W-:Y:S01]  /*aeb0*/  FFMA R162, R202, R7, R45 ;  /* 0x00000007caa27223 */ /* 0x000fe2000000002d */
[----:B------:R-:W-:Y:S01]  /*aec0*/  @P3 SEL R213, R212, R211, !P0 ;  /* 0x000000d3d4d53207 */ /* 0x000fe20004000000 */
[----:B------:R-:W-:Y:S01]  /*aed0*/  FADD R7, R131, R242 ;  /* 0x000000f283077221 */ /* 0x000fe20000000000 */
[----:B------:R-:W-:-:S02]  /*aee0*/  SEL R156, R210, RZ, !P1 ;  /* 0x000000ffd29c7207 */ /* 0x000fc40004800000 */
[----:B------:R-:W-:Y:S02]  /*aef0*/  SEL R168, R179, RZ, P2 ;  /* 0x000000ffb3a87207 */ /* 0x000fe40001000000 */
[----:B------:R-:W-:Y:S01]  /*af00*/  SEL R166, R155, RZ, !P1 ;  /* 0x000000ff9ba67207 */ /* 0x000fe20004800000 */
[----:B------:R-:W-:Y:S01]  /*af10*/  FFMA R7, R194, R7, R43 ;  /* 0x00000007c2077223 */ /* 0x000fe2000000002b */
[----:B------:R-:W-:Y:S01]  /*af20*/  @P3 SEL R200, R168, R163, !P0 ;  /* 0x000000a3a8c83207 */ /* 0x000fe20004000000 */
[----:B------:R-:W-:Y:S02]  /*af30*/  FADD R156, R156, R213 ;  /* 0x000000d59c9c7221 */ /* 0x000fe40000000000 */
[----:B------:R-:W-:Y:S02]  /*af40*/  FADD R207, R166, R207 ;  /* 0x000000cfa6cf7221 */ /* 0x000fe40000000000 */
[----:B------:R-:W-:Y:S01]  /*af50*/  FFMA R156, R177, R156, R162 ;  /* 0x0000009cb19c7223 */ /* 0x000fe200000000a2 */
[----:B------:R-:W-:Y:S01]  /*af60*/  FADD R200, R49, R200 ;  /* 0x000000c831c87221 */ /* 0x000fe20000000000 */
[----:B------:R-:W-:Y:S01]  /*af70*/  FFMA R7, R150, R207, R7 ;  /* 0x000000cf96077223 */ /* 0x000fe20000000007 */
[----:B------:R-:W-:-:S02]  /*af80*/  @P3 SEL R106, R112, R109, !P0 ;  /* 0x0000006d706a3207 */ /* 0x000fc40004000000 */
[----:B------:R-:W-:Y:S01]  /*af90*/  FFMA R43, R215, R200, R156 ;  /* 0x000000c8d72b7223 */ /* 0x000fe2000000009c */
[C---:B------:R-:W-:Y:S01]  /*afa0*/  FFMA R68, R65.reuse, R7, R68 ;  /* 0x0000000741447223 */ /* 0x040fe20000000044 */
[----:B------:R-:W-:Y:S02]  /*afb0*/  SEL R7, R110, RZ, !P1 ;  /* 0x000000ff6e077207 */ /* 0x000fe40004800000 */
[----:B------:R-:W-:Y:S01]  /*afc0*/  FFMA R48, R65, R43, R48 ;  /* 0x0000002b41307223 */ /* 0x000fe20000000030 */
[----:B------:R-:W-:Y:S02]  /*afd0*/  @P3 SEL R114, R72, R113, !P0 ;  /* 0x0000007148723207 */ /* 0x000fe40004000000 */
[----:B------:R-:W-:Y:S01]  /*afe0*/  SEL R43, R108, RZ, !P1 ;  /* 0x000000ff6c2b7207 */ /* 0x000fe20004800000 */
[----:B------:R-:W-:Y:S01]  /*aff0*/  FADD R7, R7, R106 ;  /* 0x0000006a07077221 */ /* 0x000fe20000000000 */
[----:B------:R-:W-:-:S03]  /*b000*/  FFMA R55, R165, R55, R22 ;  /* 0x00000037a5377223 */ /* 0x000fc60000000016 */
[----:B------:R-:W-:Y:S01]  /*b010*/  FADD R114, R43, R114 ;  /* 0x000000722b727221 */ /* 0x000fe20000000000 */
[----:B------:R-:W-:Y:S01]  /*b020*/  FMUL R22, R132, R7 ;  /* 0x0000000784167220 */ /* 0x000fe20000400000 */
[----:B------:R-:W-:Y:S02]  /*b030*/  SEL R71, R71, RZ, P5 ;  /* 0x000000ff47477207 */ /* 0x000fe40002800000 */
[----:B------:R-:W-:Y:S01]  /*b040*/  SEL R54, R54, RZ, P4 ;  /* 0x000000ff36367207 */ /* 0x000fe20002000000 */
[----:B------:R-:W-:Y:S01]  /*b050*/  FFMA R43, R73, R114, R22 ;  /* 0x00000072492b7223 */ /* 0x000fe20000000016 */
[----:B------:R-:W-:Y:S02]  /*b060*/  SEL R53, R53, RZ, P2 ;  /* 0x000000ff35357207 */ /* 0x000fe40001000000 */
[----:B------:R-:W-:Y:S02]  /*b070*/  SEL R98, R98, RZ, P4 ;  /* 0x000000ff62627207 */ /* 0x000fe40002000000 */
[----:B------:R-:W-:-:S02]  /*b080*/  SEL R103, R103, RZ, P2 ;  /* 0x000000ff67677207 */ /* 0x000fc40001000000 */
[----:B------:R-:W-:Y:S02]  /*b090*/  @P3 SEL R71, R95, R96, !P0 ;  /* 0x000000605f473207 */ /* 0x000fe40004000000 */
[----:B------:R-:W-:Y:S02]  /*b0a0*/  SEL R22, R101, RZ, !P1 ;  /* 0x000000ff65167207 */ /* 0x000fe40004800000 */
[----:B------:R-:W-:Y:S01]  /*b0b0*/  SEL R52, R52, RZ, P5 ;  /* 0x000000ff34347207 */ /* 0x000fe20002800000 */
[----:B------:R-:W-:Y:S01]  /*b0c0*/  FFMA R7, R196, R152, R145 ;  /* 0x00000098c4077223 */ /* 0x000fe20000000091 */
[----:B------:R-:W-:Y:S02]  /*b0d0*/  SEL R93, R93, RZ, P5 ;  /* 0x000000ff5d5d7207 */ /* 0x000fe40002800000 */
[----:B------:R-:W-:Y:S01]  /*b0e0*/  @P3 SEL R52, R53, R54, !P0 ;  /* 0x0000003635343207 */ /* 0x000fe20004000000 */
[----:B------:R-:W-:Y:S01]  /*b0f0*/  FADD R22, R22, R71 ;  /* 0x0000004716167221 */ /* 0x000fe20000000000 */
[----:B------:R-:W-:-:S02]  /*b100*/  @P3 SEL R93, R103, R98, !P0 ;  /* 0x00000062675d3207 */ /* 0x000fc40004000000 */
[----:B------:R-:W-:Y:S02]  /*b110*/  SEL R54, R99, RZ, !P1 ;  /* 0x000000ff63367207 */ /* 0x000fe40004800000 */
[----:B------:R-:W-:Y:S02]  /*b120*/  SEL R171, R171, RZ, P4 ;  /* 0x000000ffabab7207 */ /* 0x000fe40002000000 */
[----:B------:R-:W-:Y:S02]  /*b130*/  SEL R172, R172, RZ, P2 ;  /* 0x000000ffacac7207 */ /* 0x000fe40001000000 */
[----:B------:R-:W-:Y:S02]  /*b140*/  SEL R91, R91, RZ, P4 ;  /* 0x000000ff5b5b7207 */ /* 0x000fe40002000000 */
[----:B------:R-:W-:Y:S01]  /*b150*/  SEL R74, R74, RZ, P2 ;  /* 0x000000ff4a4a7207 */ /* 0x000fe20001000000 */
[----:B------:R-:W-:Y:S01]  /*b160*/  FFMA R70, R158, R70, R7 ;  /* 0x000000469e467223 */ /* 0x000fe20000000007 */
[----:B------:R-:W-:Y:S01]  /*b170*/  SEL R173, R173, RZ, P5 ;  /* 0x000000ffadad7207 */ /* 0x000fe20002800000 */
[----:B------:R-:W-:Y:S01]  /*b180*/  FADD R93, R54, R93 ;  /* 0x0000005d365d7221 */ /* 0x000fe20000000000 */
[----:B------:R-:W-:Y:S01]  /*b190*/  SEL R84, R84, RZ, P5 ;  /* 0x000000ff54547207 */ /* 0x000fe20002800000 */
[----:B------:R-:W-:Y:S01]  /*b1a0*/  FMUL R7, R203, R22 ;  /* 0x00000016cb077220 */ /* 0x000fe20000400000 */
[----:B------:R-:W-:-:S02]  /*b1b0*/  @P3 SEL R173, R172, R171, !P0 ;  /* 0x000000abacad3207 */ /* 0x000fc40004000000 */
[----:B------:R-:W-:Y:S02]  /*b1c0*/  SEL R164, R170, RZ, !P1 ;  /* 0x000000ffaaa47207 */ /* 0x000fe40004800000 */
[----:B------:R-:W-:Y:S02]  /*b1d0*/  SEL R81, R81, RZ, P4 ;  /* 0x000000ff51517207 */ /* 0x000fe40002000000 */
[----:B------:R-:W-:Y:S02]  /*b1e0*/  SEL R92, R92, RZ, P2 ;  /* 0x000000ff5c5c7207 */ /* 0x000fe40001000000 */
[----:B------:R-:W-:Y:S02]  /*b1f0*/  @P3 SEL R84, R74, R91, !P0 ;  /* 0x0000005b4a543207 */ /* 0x000fe40004000000 */
[----:B------:R-:W-:Y:S01]  /*b200*/  SEL R83, R83, RZ, !P1 ;  /* 0x000000ff53537207 */ /* 0x000fe20004800000 */
[----:B------:R-:W-:Y:S01]  /*b210*/  FFMA R22, R202, R93, R7 ;  /* 0x0000005dca167223 */ /* 0x000fe20000000007 */
[----:B------:R-:W-:-:S02]  /*b220*/  SEL R159, R159, RZ, P4 ;  /* 0x000000ff9f9f7207 */ /* 0x000fc40002000000 */
[----:B------:R-:W-:Y:S01]  /*b230*/  SEL R160, R160, RZ, P2 ;  /* 0x000000ffa0a07207 */ /* 0x000fe20001000000 */
[----:B------:R-:W-:Y:S01]  /*b240*/  FADD R164, R164, R173 ;  /* 0x000000ada4a47221 */ /* 0x000fe20000000000 */
[----:B------:R-:W-:Y:S02]  /*b250*/  SEL R76, R76, RZ, P5 ;  /* 0x000000ff4c4c7207 */ /* 0x000fe40002800000 */
[----:B------:R-:W-:Y:S02]  /*b260*/  SEL R180, R180, RZ, !P1 ;  /* 0x000000ffb4b47207 */ /* 0x000fe40004800000 */
[----:B------:R-:W-:Y:S01]  /*b270*/  SEL R45, R56, RZ, !P1 ;  /* 0x000000ff382d7207 */ /* 0x000fe20004800000 */
[----:B------:R-:W-:Y:S01]  /*b280*/  FADD R84, R83, R84 ;  /* 0x0000005453547221 */ /* 0x000fe20000000000 */
[----:B------:R-:W-:Y:S02]  /*b290*/  @P3 SEL R76, R92, R81, !P0 ;  /* 0x000000515c4c3207 */ /* 0x000fe40004000000 */
[----:B------:R-:W-:-:S02]  /*b2a0*/  SEL R7, R85, RZ, !P1 ;  /* 0x000000ff55077207 */ /* 0x000fc40004800000 */
[----:B------:R-:W-:Y:S02]  /*b2b0*/  SEL R161, R161, RZ, P5 ;  /* 0x000000ffa1a17207 */ /* 0x000fe40002800000 */
[----:B------:R-:W-:Y:S02]  /*b2c0*/  SEL R100, R100, RZ, P4 ;  /* 0x000000ff64647207 */ /* 0x000fe40002000000 */
[----:B------:R-:W-:Y:S02]  /*b2d0*/  SEL R75, R75, RZ, P2 ;  /* 0x000000ff4b4b7207 */ /* 0x000fe40001000000 */
[----:B------:R-:W-:Y:S02]  /*b2e0*/  SEL R86, R86, RZ, P4 ;  /* 0x000000ff56567207 */ /* 0x000fe40002000000 */
[----:B------:R-:W-:Y:S02]  /*b2f0*/  @P3 SEL R161, R160, R159, !P0 ;  /* 0x0000009fa0a13207 */ /* 0x000fe40004000000 */
[----:B------:R-:W-:Y:S01]  /*b300*/  SEL R79, R79, RZ, P2 ;  /* 0x000000ff4f4f7207 */ /* 0x000fe20001000000 */
[----:B------:R-:W-:Y:S01]  /*b310*/  FADD R191, R180, R191 ;  /* 0x000000bfb4bf7221 */ /* 0x000fe20000000000 */
[----:B------:R-:W-:Y:S01]  /*b320*/  SEL R160, R157, RZ, !P1 ;  /* 0x000000ff9da07207 */ /* 0x000fe20004800000 */
[----:B------:R-:W-:Y:S01]  /*b330*/  FMUL R69, R151, R164 ;  /* 0x000000a497457220 */ /* 0x000fe20000400000 */
[----:B------:R-:W-:Y:S01]  /*b340*/  SEL R90, R90, RZ, P5 ;  /* 0x000000ff5a5a7207 */ /* 0x000fe20002800000 */
[----:B------:R-:W-:Y:S01]  /*b350*/  FADD R52, R45, R52 ;  /* 0x000000342d347221 */ /* 0x000fe20000000000 */
[----:B------:R-:W-:Y:S01]  /*b360*/  SEL R77, R77, RZ, P5 ;  /* 0x000000ff4d4d7207 */ /* 0x000fe20002800000 */
[----:B------:R-:W-:Y:S01]  /*b370*/  FADD R7, R7, R76 ;  /* 0x0000004c07077221 */ /* 0x000fe20000000000 */
[----:B------:R-:W-:Y:S01]  /*b380*/  SEL R88, R88, RZ, P4 ;  /* 0x000000ff58587207 */ /* 0x000fe20002000000 */
[----:B------:R-:W-:Y:S01]  /*b390*/  FMUL R45, R151, R84 ;  /* 0x00000054972d7220 */ /* 0x000fe20000400000 */
[----:B------:R-:W-:-:S02]  /*b3a0*/  @P3 SEL R90, R75, R100, !P0 ;  /* 0x000000644b5a3207 */ /* 0x000fc40004000000 */
[----:B------:R-:W-:Y:S02]  /*b3b0*/  SEL R89, R89, RZ, !P1 ;  /* 0x000000ff59597207 */ /* 0x000fe40004800000 */
[----:B------:R-:W-:Y:S02]  /*b3c0*/  SEL R87, R87, RZ, P2 ;  /* 0x000000ff57577207 */ /* 0x000fe40001000000 */
[----:B------:R-:W-:Y:S02]  /*b3d0*/  SEL R18, R18, RZ, !P1 ;  /* 0x000000ff12127207 */ /* 0x000fe40004800000 */
[----:B------:R-:W-:Y:S02]  /*b3e0*/  SEL R111, R111, RZ, P4 ;  /* 0x000000ff6f6f7207 */ /* 0x000fe40002000000 */
[----:B------:R-:W-:Y:S02]  /*b3f0*/  SEL R58, R58, RZ, P2 ;  /* 0x000000ff3a3a7207 */ /* 0x000fe40001000000 */
[----:B------:R-:W-:-:S02]  /*b400*/  @P3 SEL R77, R79, R86, !P0 ;  /* 0x000000564f4d3207 */ /* 0x000fc40004000000 */
[----:B------:R-:W-:Y:S01]  /*b410*/  SEL R54, R78, RZ, !P1 ;  /* 0x000000ff4e367207 */ /* 0x000fe20004800000 */
[----:B------:R-:W-:Y:S01]  /*b420*/  FFMA R164, R198, R191, R69 ;  /* 0x000000bfc6a47223 */ /* 0x000fe20000000045 */
[----:B------:R-:W-:Y:S01]  /*b430*/  SEL R122, R122, RZ, P4 ;  /* 0x000000ff7a7a7207 */ /* 0x000fe20002000000 */
[----:B------:R-:W-:Y:S01]  /*b440*/  FADD R160, R160, R161 ;  /* 0x000000a1a0a07221 */ /* 0x000fe20000000000 */
[----:B------:R-:W-:Y:S01]  /*b450*/  SEL R49, R116, RZ, P2 ;  /* 0x000000ff74317207 */ /* 0x000fe20001000000 */
[----:B------:R-:W-:Y:S01]  /*b460*/  FFMA R56, R198, R7, R45 ;  /* 0x00000007c6387223 */ /* 0x000fe2000000002d */
[----:B------:R-:W-:Y:S01]  /*b470*/  SEL R82, R82, RZ, P5 ;  /* 0x000000ff52527207 */ /* 0x000fe20002800000 */
[----:B------:R-:W-:Y:S01]  /*b480*/  FADD R90, R89, R90 ;  /* 0x0000005a595a7221 */ /* 0x000fe20000000000 */
[----:B------:R-:W-:Y:S01]  /*b490*/  SEL R107, R107, RZ, P5 ;  /* 0x000000ff6b6b7207 */ /* 0x000fe20002800000 */
[----:B------:R-:W-:Y:S01]  /*b4a0*/  FADD R7, R59, R18 ;  /* 0x000000123b077221 */ /* 0x000fe20000000000 */
[----:B------:R-:W-:-:S02]  /*b4b0*/  @P3 SEL R82, R87, R88, !P0 ;  /* 0x0000005857523207 */ /* 0x000fc40004000000 */
[----:B------:R-:W-:Y:S01]  /*b4c0*/  SEL R53, R80, RZ, !P1 ;  /* 0x000000ff50357207 */ /* 0x000fe20004800000 */
[----:B------:R-:W-:Y:S01]  /*b4d0*/  FADD R54, R54, R77 ;  /* 0x0000004d36367221 */ /* 0x000fe20000000000 */
[----:B------:R-:W-:Y:S02]  /*b4e0*/  SEL R117, R117, RZ, P5 ;  /* 0x000000ff75757207 */ /* 0x000fe40002800000 */
[----:B------:R-:W-:Y:S01]  /*b4f0*/  @P3 SEL R107, R58, R111, !P0 ;  /* 0x0000006f3a6b3207 */ /* 0x000fe20004000000 */
[----:B------:R-:W-:Y:S01]  /*b500*/  FFMA R160, R183, R160, R164 ;  /* 0x000000a0b7a07223 */ /* 0x000fe200000000a4 */
[----:B------:R-:W-:Y:S02]  /*b510*/  @P3 SEL R117, R49, R122, !P0 ;  /* 0x0000007a31753207 */ /* 0x000fe40004000000 */
[----:B------:R-:W-:Y:S01]  /*b520*/  SEL R58, R123, RZ, !P1 ;  /* 0x000000ff7b3a7207 */ /* 0x000fe20004800000 */
[----:B------:R-:W-:Y:S01]  /*b530*/  FFMA R10, R55, R65, R10 ;  /* 0x00000041370a7223 */ /* 0x000fe2000000000a */
[----:B------:R-:W-:Y:S01]  /*b540*/  FFMA R22, R177, R90, R22 ;  /* 0x0000005ab1167223 */ /* 0x000fe20000000016 */
[----:B------:R-:W-:Y:S01]  /*b550*/  FADD R82, R53, R82 ;  /* 0x0000005235527221 */ /* 0x000fe20000000000 */
[----:B------:R-:W-:Y:S01]  /*b560*/  FFMA R7, R165, R7, R70 ;  /* 0x00000007a5077223 */ /* 0x000fe20000000046 */
[----:B------:R-:W-:Y:S01]  /*b570*/  SEL R136, R136, RZ, P4 ;  /* 0x000000ff88887207 */ /* 0x000fe20002000000 */
[----:B------:R-:W-:Y:S01]  /*b580*/  FFMA R56, R183, R54, R56 ;  /* 0x00000036b7387223 */ /* 0x000fe20000000038 */
[----:B------:R-:W-:Y:S01]  /*b590*/  SEL R135, R135, RZ, P2 ;  /* 0x000000ff87877207 */ /* 0x000fe20001000000 */
[----:B------:R-:W-:Y:S01]  /*b5a0*/  FFMA R52, R205, R52, R160 ;  /* 0x00000034cd347223 */ /* 0x000fe200000000a0 */
[----:B------:R-:W-:Y:S01]  /*b5b0*/  FADD R54, R58, R117 ;  /* 0x000000753a367221 */ /* 0x000fe20000000000 */
[----:B------:R-:W-:Y:S01]  /*b5c0*/  SEL R134, R134, RZ, P5 ;  /* 0x000000ff86867207 */ /* 0x000fe20002800000 */
[----:B------:R-:W-:Y:S01]  /*b5d0*/  FFMA R22, R215, R82, R22 ;  /* 0x00000052d7167223 */ /* 0x000fe20000000016 */
[----:B------:R-:W-:Y:S01]  /*b5e0*/  FFMA R18, R7, R175, R10 ;  /* 0x000000af07127223 */ /* 0x000fe2000000000a */
[----:B------:R-:W-:Y:S01]  /*b5f0*/  SEL R124, R124, RZ, P4 ;  /* 0x000000ff7c7c7207 */ /* 0x000fe20002000000 */
[----:B------:R-:W-:Y:S01]  /*b600*/  FFMA R52, R65, R52, R66 ;  /* 0x0000003441347223 */ /* 0x000fe20000000042 */
[----:B------:R-:W-:Y:S01]  /*b610*/  SEL R121, R121, RZ, P2 ;  /* 0x000000ff79797207 */ /* 0x000fe20001000000 */
[----:B------:R-:W-:Y:S01]  /*b620*/  FFMA R54, R205, R54, R56 ;  /* 0x00000036cd367223 */ /* 0x000fe20000000038 */
[----:B------:R-:W-:-:S02]  /*b630*/  @P3 SEL R134, R135, R136, !P0 ;  /* 0x0000008887863207 */ /* 0x000fc40004000000 */
[----:B------:R-:W-:Y:S01]  /*b640*/  SEL R7, R19, RZ, !P1 ;  /* 0x000000ff13077207 */ /* 0x000fe20004800000 */
[----:B------:R-:W-:Y:S01]  /*b650*/  FFMA R22, R175, R22, R48 ;  /* 0x00000016af167223 */ /* 0x000fe20000000030 */
[----:B------:R-:W-:Y:S02]  /*b660*/  SEL R13, R13, RZ, P5 ;  /* 0x000000ff0d0d7207 */ /* 0x000fe40002800000 */
[----:B------:R-:W-:Y:S01]  /*b670*/  SEL R147, R147, RZ, P4 ;  /* 0x000000ff93937207 */ /* 0x000fe20002000000 */
[----:B------:R-:W-:Y:S01]  /*b680*/  FADD R7, R7, R134 ;  /* 0x0000008607077221 */ /* 0x000fe20000000000 */
[----:B------:R-:W-:Y:S02]  /*b690*/  @P3 SEL R13, R121, R124, !P0 ;  /* 0x0000007c790d3207 */ /* 0x000fe40004000000 */
[----:B------:R-:W-:Y:S01]  /*b6a0*/  SEL R48, R23, RZ, !P1 ;  /* 0x000000ff17307207 */ /* 0x000fe20004800000 */
[----:B------:R-:W-:Y:S01]  /*b6b0*/  FFMA R23, R175, R54, R52 ;  /* 0x00000036af177223 */ /* 0x000fe20000000034 */
[----:B------:R-:W-:-:S02]  /*b6c0*/  SEL R42, R42, RZ, P2 ;  /* 0x000000ff2a2a7207 */ /* 0x000fc40001000000 */
[----:B------:R-:W-:Y:S02]  /*b6d0*/  SEL R137, R137, RZ, P4 ;  /* 0x000000ff89897207 */ /* 0x000fe40002000000 */
[----:B------:R-:W-:Y:S02]  /*b6e0*/  SEL R141, R141, RZ, P4 ;  /* 0x000000ff8d8d7207 */ /* 0x000fe40002000000 */
[----:B------:R-:W-:Y:S02]  /*b6f0*/  SEL R104, R104, RZ, !P1 ;  /* 0x000000ff68687207 */ /* 0x000fe40004800000 */
[----:B------:R-:W-:Y:S02]  /*b700*/  SEL R52, R119, RZ, P2 ;  /* 0x000000ff77347207 */ /* 0x000fe40001000000 */
[----:B------:R-:W-:Y:S02]  /*b710*/  SEL R140, R140, RZ, P2 ;  /* 0x000000ff8c8c7207 */ /* 0x000fe40001000000 */
[----:B------:R-:W-:-:S02]  /*b720*/  SEL R28, R28, RZ, P5 ;  /* 0x000000ff1c1c7207 */ /* 0x000fc40002800000 */
[----:B------:R-:W-:Y:S02]  /*b730*/  SEL R6, R6, RZ, P5 ;  /* 0x000000ff06067207 */ /* 0x000fe40002800000 */
[----:B------:R-:W-:Y:S02]  /*b740*/  SEL R16, R16, RZ, P5 ;  /* 0x000000ff10107207 */ /* 0x000fe40002800000 */
[----:B------:R-:W-:Y:S02]  /*b750*/  SEL R105, R105, RZ, P4 ;  /* 0x000000ff69697207 */ /* 0x000fe40002000000 */
        /* <DEDUP_REMOVED lines=8> */
[----:B------:R-:W-:Y:S01]  /*b7e0*/  SEL R139, R139, RZ, P5 ;  /* 0x000000ff8b8b7207 */ /* 0x000fe20002800000 */
[----:B------:R-:W-:Y:S01]  /*b7f0*/  FADD R107, R104, R107 ;  /* 0x0000006b686b7221 */ /* 0x000fe20000000000 */
[----:B------:R-:W-:Y:S02]  /*b800*/  SEL R102, R102, RZ, P5 ;  /* 0x000000ff66667207 */ /* 0x000fe40002800000 */
[----:B------:R-:W-:-:S02]  /*b810*/  SEL R126, R126, RZ, P4 ;  /* 0x000000ff7e7e7207 */ /* 0x000fc40002000000 */
[----:B------:R-:W-:Y:S02]  /*b820*/  SEL R129, R129, RZ, P4 ;  /* 0x000000ff81817207 */ /* 0x000fe40002000000 */
[----:B------:R-:W-:Y:S02]  /*b830*/  SEL R125, R125, RZ, P2 ;  /* 0x000000ff7d7d7207 */ /* 0x000fe40001000000 */
[----:B------:R-:W-:Y:S02]  /*b840*/  SEL R128, R128, RZ, P2 ;  /* 0x000000ff80807207 */ /* 0x000fe40001000000 */
[----:B------:R-:W-:Y:S02]  /*b850*/  @P3 SEL R118, R52, R137, !P0 ;  /* 0x0000008934763207 */ /* 0x000fe40004000000 */
[----:B------:R-:W-:Y:S02]  /*b860*/  SEL R13, R138, RZ, !P1 ;  /* 0x000000ff8a0d7207 */ /* 0x000fe40004800000 */
[----:B------:R-:W-:-:S02]  /*b870*/  @P3 SEL R139, R140, R141, !P0 ;  /* 0x0000008d8c8b3207 */ /* 0x000fc40004000000 */
[----:B------:R-:W-:Y:S02]  /*b880*/  SEL R142, R142, RZ, !P1 ;  /* 0x000000ff8e8e7207 */ /* 0x000fe40004800000 */
[----:B------:R-:W-:Y:S02]  /*b890*/  SEL R30, R30, RZ, P5 ;  /* 0x000000ff1e1e7207 */ /* 0x000fe40002800000 */
[----:B------:R-:W-:Y:S02]  /*b8a0*/  SEL R5, R5, RZ, P5 ;  /* 0x000000ff05057207 */ /* 0x000fe40002800000 */
[----:B------:R-:W-:Y:S02]  /*b8b0*/  SEL R97, R97, RZ, !P1 ;  /* 0x000000ff61617207 */ /* 0x000fe40004800000 */
[----:B------:R-:W-:Y:S02]  /*b8c0*/  SEL R195, R28, R195, !P3 ;  /* 0x000000c31cc37207 */ /* 0x000fe40005800000 */
[----:B------:R-:W-:-:S02]  /*b8d0*/  SEL R46, R46, RZ, !P1 ;  /* 0x000000ff2e2e7207 */ /* 0x000fc40004800000 */
[----:B------:R-:W-:Y:S01]  /*b8e0*/  SEL R61, R6, R61, !P3 ;  /* 0x0000003d063d7207 */ /* 0x000fe20005800000 */
[----:B------:R-:W-:Y:S01]  /*b8f0*/  FFMA R73, R73, R10, R132 ;  /* 0x0000000a49497223 */ /* 0x000fe20000000084 */
[----:B------:R-:W-:Y:S01]  /*b900*/  @P3 SEL R102, R94, R105, !P0 ;  /* 0x000000695e663207 */ /* 0x000fe20004000000 */
[----:B------:R-:W-:Y:S01]  /*b910*/  FADD R11, R11, R16 ;  /* 0x000000100b0b7221 */ /* 0x000fe20000000000 */
[----:B------:R-:W-:Y:S02]  /*b920*/  @P3 SEL R5, R25, R14, !P0 ;  /* 0x0000000e19053207 */ /* 0x000fe40004000000 */
[----:B------:R-:W-:Y:S02]  /*b930*/  SEL R29, R29, RZ, P5 ;  /* 0x000000ff1d1d7207 */ /* 0x000fe40002800000 */
[----:B------:R-:W-:Y:S01]  /*b940*/  SEL R127, R127, RZ, P5 ;  /* 0x000000ff7f7f7207 */ /* 0x000fe20002800000 */
[----:B------:R-:W-:Y:S01]  /*b950*/  FFMA R107, R194, R107, R43 ;  /* 0x0000006bc26b7223 */ /* 0x000fe2000000002b */
[----:B------:R-:W-:Y:S01]  /*b960*/  SEL R6, R41, RZ, !P1 ;  /* 0x000000ff29067207 */ /* 0x000fe20004800000 */
[----:B------:R-:W-:Y:S01]  /*b970*/  FADD R118, R13, R118 ;  /* 0x000000760d767221 */ /* 0x000fe20000000000 */
[----:B------:R-:W-:Y:S01]  /*b980*/  SEL R149, R149, RZ, P4 ;  /* 0x000000ff95957207 */ /* 0x000fe20002000000 */
[----:B------:R-:W-:Y:S01]  /*b990*/  FADD R28, R142, R139 ;  /* 0x0000008b8e1c7221 */ /* 0x000fe20000000000 */
[----:B------:R-:W-:-:S02]  /*b9a0*/  SEL R167, R167, RZ, P4 ;  /* 0x000000ffa7a77207 */ /* 0x000fc40002000000 */
[----:B------:R-:W-:Y:S02]  /*b9b0*/  SEL R130, R130, RZ, !P1 ;  /* 0x000000ff82827207 */ /* 0x000fe40004800000 */
[----:B------:R-:W-:Y:S02]  /*b9c0*/  SEL R146, R146, RZ, P2 ;  /* 0x000000ff92927207 */ /* 0x000fe40001000000 */
[----:B------:R-:W-:Y:S02]  /*b9d0*/  SEL R17, R17, RZ, !P1 ;  /* 0x000000ff11117207 */ /* 0x000fe40004800000 */
        /* <DEDUP_REMOVED lines=8> */
[----:B------:R-:W-:-:S02]  /*ba60*/  SEL R24, R24, RZ, !P1 ;  /* 0x000000ff18187207 */ /* 0x000fc40004800000 */
[----:B------:R-:W-:Y:S02]  /*ba70*/  ISETP.GE.AND P6, PT, R0, 0x80, PT ;  /* 0x000000800000780c */ /* 0x000fe40003fc6270 */
[----:B------:R-:W-:Y:S02]  /*ba80*/  SEL R12, R12, RZ, P5 ;  /* 0x000000ff0c0c7207 */ /* 0x000fe40002800000 */
[----:B------:R-:W-:Y:S02]  /*ba90*/  SEL R31, R31, RZ, P5 ;  /* 0x000000ff1f1f7207 */ /* 0x000fe40002800000 */
[----:B------:R-:W-:Y:S01]  /*baa0*/  SEL R21, R21, RZ, !P1 ;  /* 0x000000ff15157207 */ /* 0x000fe20004800000 */
[----:B------:R-:W-:Y:S01]  /*bab0*/  IMAD R9, R9, 0x2000, R51 ;  /* 0x0000200009097824 */ /* 0x000fe200078e0233 */
[----:B------:R-:W-:Y:S01]  /*bac0*/  @P3 SEL R29, R125, R126, !P0 ;  /* 0x0000007e7d1d3207 */ /* 0x000fe20004000000 */
[----:B------:R-:W4:Y:S01]  /*bad0*/  LDL.LU R52, [R1+0x28] ;  /* 0x0000280001347983 */ /* 0x000f220000300800 */
[----:B------:R-:W-:-:S02]  /*bae0*/  @P3 SEL R127, R128, R129, !P0 ;  /* 0x00000081807f3207 */ /* 0x000fc40004000000 */
[----:B------:R-:W-:Y:S02]  /*baf0*/  SEL R48, R15, RZ, !P1 ;  /* 0x000000ff0f307207 */ /* 0x000fe40004800000 */
[----:B------:R-:W-:Y:S01]  /*bb00*/  SEL R10, R57, RZ, P2 ;  /* 0x000000ff390a7207 */ /* 0x000fe20001000000 */
[----:B------:R-:W-:Y:S01]  /*bb10*/  FADD R43, R97, R102 ;  /* 0x00000066612b7221 */ /* 0x000fe20000000000 */
[----:B------:R-:W-:Y:S01]  /*bb20*/  SEL R30, R30, R120, !P3 ;  /* 0x000000781e1e7207 */ /* 0x000fe20005800000 */
[----:B------:R-:W-:Y:S01]  /*bb30*/  FADD R46, R195, R46 ;  /* 0x0000002ec32e7221 */ /* 0x000fe20000000000 */
[----:B------:R-:W-:Y:S01]  /*bb40*/  FFMA R11, R194, R11, R73 ;  /* 0x0000000bc20b7223 */ /* 0x000fe20000000049 */
[----:B------:R-:W-:Y:S01]  /*bb50*/  FADD R5, R6, R5 ;  /* 0x0000000506057221 */ /* 0x000fe20000000000 */
[----:B------:R-:W-:Y:S01]  /*bb60*/  @P3 SEL R148, R10, R149, !P0 ;  /* 0x000000950a943207 */ /* 0x000fe20004000000 */
[----:B------:R-:W-:Y:S01]  /*bb70*/  FADD R29, R48, R29 ;  /* 0x0000001d301d7221 */ /* 0x000fe20000000000 */
[----:B------:R-:W-:Y:S01]  /*bb80*/  @P3 SEL R154, R146, R167, !P0 ;  /* 0x000000a7929a3207 */ /* 0x000fe20004000000 */
[----:B------:R-:W-:Y:S01]  /*bb90*/  FADD R127, R130, R127 ;  /* 0x0000007f827f7221 */ /* 0x000fe20000000000 */
[----:B------:R-:W-:Y:S01]  /*bba0*/  SEL R13, R176, RZ, !P1 ;  /* 0x000000ffb00d7207 */ /* 0x000fe20004800000 */
[----:B------:R-:W-:Y:S01]  /*bbb0*/  FMUL R203, R203, R118 ;  /* 0x00000076cbcb7220 */ /* 0x000fe20000400000 */
[----:B------:R-:W-:Y:S01]  /*bbc0*/  FMUL R151, R151, R28 ;  /* 0x0000001c97977220 */ /* 0x000fe20000400000 */
[----:B------:R-:W-:Y:S01]  /*bbd0*/  FFMA R43, R150, R43, R107 ;  /* 0x0000002b962b7223 */ /* 0x000fe2000000006b */
[----:B------:R-:W-:Y:S01]  /*bbe0*/  FADD R7, R30, R17 ;  /* 0x000000111e077221 */ /* 0x000fe20000000000 */
[----:B------:R-:W-:Y:S01]  /*bbf0*/  FMUL R197, R197, R46 ;  /* 0x0000002ec5c57220 */ /* 0x000fe20000400000 */
[----:B------:R-:W-:Y:S01]  /*bc00*/  FFMA R150, R150, R5, R11 ;  /* 0x0000000596967223 */ /* 0x000fe2000000000b */
[----:B------:R-:W-:Y:S01]  /*bc10*/  @P3 SEL R12, R26, R47, !P0 ;  /* 0x0000002f1a0c3207 */ /* 0x000fe20004000000 */
[----:B------:R-:W-:Y:S01]  /*bc20*/  FFMA R202, R202, R29, R203 ;  /* 0x0000001dcaca7223 */ /* 0x000fe200000000cb */
[----:B------:R-:W-:Y:S01]  /*bc30*/  @P3 SEL R31, R27, R60, !P0 ;  /* 0x0000003c1b1f3207 */ /* 0x000fe20004000000 */
[----:B------:R-:W-:Y:S01]  /*bc40*/  FFMA R198, R198, R127, R151 ;  /* 0x0000007fc6c67223 */ /* 0x000fe20000000097 */
[----:B------:R-:W-:Y:S01]  /*bc50*/  SEL R5, R50, RZ, !P1 ;  /* 0x000000ff32057207 */ /* 0x000fe20004800000 */
[----:B------:R-:W-:Y:S01]  /*bc60*/  FADD R148, R153, R148 ;  /* 0x0000009499947221 */ /* 0x000fe20000000000 */
[----:B------:R-:W-:Y:S01]  /*bc70*/  SEL R14, R20, RZ, !P1 ;  /* 0x000000ff140e7207 */ /* 0x000fe20004800000 */
[----:B------:R-:W-:Y:S01]  /*bc80*/  FADD R154, R13, R154 ;  /* 0x0000009a0d9a7221 */ /* 0x000fe20000000000 */
[----:B------:R-:W-:Y:S01]  /*bc90*/  SEL R6, R115, R44, !P3 ;  /* 0x0000002c73067207 */ /* 0x000fe20005800000 */
[----:B------:R-:W-:Y:S01]  /*bca0*/  FFMA R7, R196, R7, R197 ;  /* 0x00000007c4077223 */ /* 0x000fe200000000c5 */
[----:B------:R-:W-:Y:S01]  /*bcb0*/  FADD R24, R61, R24 ;  /* 0x000000183d187221 */ /* 0x000fe20000000000 */
[----:B------:R-:W-:Y:S01]  /*bcc0*/  FFMA R148, R177, R148, R202 ;  /* 0x00000094b1947223 */ /* 0x000fe200000000ca */
[----:B------:R-:W-:Y:S01]  /*bcd0*/  FFMA R154, R183, R154, R198 ;  /* 0x0000009ab79a7223 */ /* 0x000fe200000000c6 */
[----:B------:R-:W-:Y:S01]  /*bce0*/  FADD R12, R5, R12 ;  /* 0x0000000c050c7221 */ /* 0x000fe20000000000 */
[----:B------:R-:W-:Y:S01]  /*bcf0*/  FADD R14, R14, R31 ;  /* 0x0000001f0e0e7221 */ /* 0x000fe20000000000 */
[----:B------:R-:W-:Y:S01]  /*bd00*/  FFMA R158, R158, R24, R7 ;  /* 0x000000189e9e7223 */ /* 0x000fe20000000007 */
[----:B------:R-:W-:Y:S01]  /*bd10*/  FADD R6, R6, R21 ;  /* 0x0000001506067221 */ /* 0x000fe20000000000 */
[----:B------:R-:W-:Y:S01]  /*bd20*/  FFMA R148, R215, R12, R148 ;  /* 0x0000000cd7947223 */ /* 0x000fe20000000094 */
[----:B------:R-:W-:Y:S01]  /*bd30*/  FFMA R154, R205, R14, R154 ;  /* 0x0000000ecd9a7223 */ /* 0x000fe2000000009a */
[----:B------:R-:W-:Y:S01]  /*bd40*/  CS2R R12, SRZ ;  /* 0x00000000000c7805 */ /* 0x000fe2000001ff00 */
[----:B------:R-:W-:Y:S01]  /*bd50*/  FFMA R165, R165, R6, R158 ;  /* 0x00000006a5a57223 */ /* 0x000fe2000000009e */
[----:B------:R-:W-:Y:S01]  /*bd60*/  CS2R R14, SRZ ;  /* 0x00000000000e7805 */ /* 0x000fe2000001ff00 */
[----:B--2---:R-:W-:-:S02]  /*bd70*/  @!P6 IMAD.MOV.U32 R6, RZ, RZ, R143 ;  /* 0x000000ffff06e224 */ /* 0x004fc400078e008f */
[----:B------:R-:W-:Y:S01]  /*bd80*/  FFMA R68, R175, R43, R68 ;  /* 0x0000002baf447223 */ /* 0x000fe20000000044 */
[----:B---3--:R-:W-:Y:S01]  /*bd90*/  @!P6 IMAD.MOV.U32 R7, RZ, RZ, R133 ;  /* 0x000000ffff07e224 */ /* 0x008fe200078e0085 */
[----:B------:R-:W0:Y:S01]  /*bda0*/  LDC.64 R10, c[0x0][0x280] ;  /* 0x0000a000ff0a7b82 */ /* 0x000e220000000a00 */
[----:B------:R-:W-:Y:S01]  /*bdb0*/  SHF.R.U32.HI R239, RZ, 0x6, R4 ;  /* 0x00000006ffef7819 */ /* 0x000fe20000011604 */
[----:B------:R-:W2:Y:S04]  /*bdc0*/  LDL R54, [R1+0xac] ;  /* 0x0000ac0001367983 */ /* 0x000ea80000100800 */
[----:B------:R1:W3:Y:S01]  /*bdd0*/  @!P6 LDG.E.EF.128 R12, desc[UR10][R6.64] ;  /* 0x0000000a060ce981 */ /* 0x0002e2000c0e1d00 */
[C---:B------:R-:W-:Y:S01]  /*bde0*/  FFMA R5, R67.reuse, R150, R68 ;  /* 0x0000009643057223 */ /* 0x040fe20000000044 */
[----:B------:R-:W0:Y:S08]  /*bdf0*/  LDC.64 R16, c[0x0][0x288] ;  /* 0x0000a200ff107b82 */ /* 0x000e300000000a00 */
[----:B------:R-:W-:Y:S01]  /*be00*/  BAR.SYNC.DEFER_BLOCKING 0x0 ;  /* 0x0000000000007b1d */ /* 0x000fe20000010000 */
[C---:B------:R-:W-:Y:S01]  /*be10*/  FFMA R19, R67.reuse, R148, R22 ;  /* 0x0000009443137223 */ /* 0x040fe20000000016 */
[----:B------:R-:W-:Y:S01]  /*be20*/  FFMA R23, R67, R154, R23 ;  /* 0x0000009a43177223 */ /* 0x000fe20000000017 */
[----:B------:R-:W-:Y:S01]  /*be30*/  FFMA R165, R165, R67, R18 ;  /* 0x00000043a5a57223 */ /* 0x000fe20000000012 */
[----:B------:R-:W-:-:S02]  /*be40*/  LOP3.LUT R18, R239, R62, RZ, 0xfc, !PT ;  /* 0x0000003eef127212 */ /* 0x000fc400078efcff */
[----:B------:R-:W-:Y:S02]  /*be50*/  LOP3.LUT P4, RZ, R3, 0x4, RZ, 0xc0, !PT ;  /* 0x0000000403ff7812 */ /* 0x000fe4000788c0ff */
[----:B------:R-:W-:Y:S02]  /*be60*/  CS2R R24, SRZ ;  /* 0x0000000000187805 */ /* 0x000fe4000001ff00 */
[----:B------:R-:W-:Y:S02]  /*be70*/  ISETP.GT.AND P3, PT, R18, 0xbf, !P6 ;  /* 0x000000bf1200780c */ /* 0x000fe40007764270 */
[----:B------:R-:W-:Y:S02]  /*be80*/  CS2R R26, SRZ ;  /* 0x00000000001a7805 */ /* 0x000fe4000001ff00 */
[----:B------:R-:W-:Y:S01]  /*be90*/  CS2R R20, SRZ ;  /* 0x0000000000147805 */ /* 0x000fe2000001ff00 */
[----:B-1----:R-:W1:Y:S01]  /*bea0*/  LDC.64 R6, c[0x0][0x278] ;  /* 0x00009e00ff067b82 */ /* 0x002e620000000a00 */
[----:B----4-:R-:W-:Y:S01]  /*beb0*/  ISETP.NE.AND P5, PT, R174, 0x10, PT ;  /* 0x00000010ae00780c */ /* 0x010fe20003fa5270 */
[----:B------:R-:W4:Y:S01]  /*bec0*/  LDL R53, [R1+0xa8] ;  /* 0x0000a80001357983 */ /* 0x000f220000100800 */
[----:B------:R-:W-:-:S03]  /*bed0*/  LOP3.LUT R8, R8, R62, RZ, 0xfc, !PT ;  /* 0x0000003e08087212 */ /* 0x000fc600078efcff */
[----:B------:R-:W5:Y:S04]  /*bee0*/  LDL R51, [R1+0x88] ;  /* 0x0000880001337983 */ /* 0x000f680000100800 */
[----:B------:R-:W5:Y:S04]  /*bef0*/  LDL R50, [R1+0x84] ;  /* 0x0000840001327983 */ /* 0x000f680000100800 */
[----:B------:R-:W-:Y:S04]  /*bf00*/  STS [R40], R5 ;  /* 0x0000000528007388 */ /* 0x000fe80000000800 */
[----:B------:R-:W-:Y:S04]  /*bf10*/  STS [R40+0x8], R19 ;  /* 0x0000081328007388 */ /* 0x000fe80000000800 */
[----:B------:R0:W-:Y:S04]  /*bf20*/  STS [R40+0x10], R23 ;  /* 0x0000101728007388 */ /* 0x0001e80000000800 */
[----:B------:R1:W-:Y:S01]  /*bf30*/  STS [R40+0x18], R165 ;  /* 0x000018a528007388 */ /* 0x0003e20000000800 */
[----:B0-----:R-:W-:Y:S01]  /*bf40*/  IMAD.WIDE R10, R64, 0x4, R10 ;  /* 0x00000004400a7825 */ /* 0x001fe200078e020a */
[----:B------:R-:W-:Y:S03]  /*bf50*/  BAR.SYNC.DEFER_BLOCKING 0x0 ;  /* 0x0000000000007b1d */ /* 0x000fe60000010000 */
[----:B------:R-:W-:-:S02]  /*bf60*/  IMAD.MOV.U32 R22, RZ, RZ, RZ ;  /* 0x000000ffff167224 */ /* 0x000fc400078e00ff */
[----:B------:R-:W-:Y:S02]  /*bf70*/  IMAD.MOV.U32 R23, RZ, RZ, RZ ;  /* 0x000000ffff177224 */ /* 0x000fe400078e00ff */
[----:B------:R-:W-:Y:S01]  /*bf80*/  IMAD.WIDE R16, R63, 0x4, R16 ;  /* 0x000000043f107825 */ /* 0x000fe200078e0210 */
[----:B------:R0:W2:Y:S04]  /*bf90*/  @P4 LDG.E.EF.128 R24, desc[UR10][R10.64] ;  /* 0x0000000a0a184981 */ /* 0x0000a8000c0e1d00 */
[----:B------:R-:W3:Y:S01]  /*bfa0*/  @P3 LDG.E.EF.128 R20, desc[UR10][R16.64] ;  /* 0x0000000a10143981 */ /* 0x000ee2000c0e1d00 */
[----:B------:R-:W-:Y:S02]  /*bfb0*/  IMAD R9, R8, 0x40, R9 ;  /* 0x0000004008097824 */ /* 0x000fe400078e0209 */
[----:B------:R-:W-:-:S02]  /*bfc0*/  IMAD.MOV.U32 R8, RZ, RZ, RZ ;  /* 0x000000ffff087224 */ /* 0x000fc400078e00ff */
[----:B-1----:R-:W-:-:S04]  /*bfd0*/  IMAD.WIDE R6, R9, 0x4, R6 ;  /* 0x0000000409067825 */ /* 0x002fc800078e0206 */
[----:B------:R-:W-:Y:S02]  /*bfe0*/  IMAD.MOV.U32 R9, RZ, RZ, RZ ;  /* 0x000000ffff097224 */ /* 0x000fe400078e00ff */
[----:B0-----:R-:W-:Y:S02]  /*bff0*/  IMAD.MOV.U32 R10, RZ, RZ, RZ ;  /* 0x000000ffff0a7224 */ /* 0x001fe400078e00ff */
[----:B------:R-:W-:Y:S01]  /*c000*/  IMAD.MOV.U32 R11, RZ, RZ, RZ ;  /* 0x000000ffff0b7224 */ /* 0x000fe200078e00ff */
[----:B--2---:R-:W-:Y:S02]  /*c010*/  SEL R27, R27, RZ, P4 ;  /* 0x000000ff1b1b7207 */ /* 0x004fe40002000000 */
[----:B------:R-:W-:Y:S02]  /*c020*/  SEL R26, R26, RZ, P4 ;  /* 0x000000ff1a1a7207 */ /* 0x000fe40002000000 */
[----:B------:R-:W-:Y:S02]  /*c030*/  SEL R25, R25, RZ, P4 ;  /* 0x000000ff19197207 */ /* 0x000fe40002000000 */
[----:B------:R-:W-:-:S02]  /*c040*/  SEL R24, R24, RZ, P4 ;  /* 0x000000ff18187207 */ /* 0x000fc40002000000 */
[----:B---3--:R-:W-:Y:S02]  /*c050*/  @P5 SEL R27, R23, RZ, P3 ;  /* 0x000000ff171b5207 */ /* 0x008fe40001800000 */
[----:B------:R-:W-:Y:S02]  /*c060*/  @P5 SEL R26, R22, RZ, P3 ;  /* 0x000000ff161a5207 */ /* 0x000fe40001800000 */
[----:B------:R-:W-:Y:S02]  /*c070*/  @P5 SEL R25, R21, RZ, P3 ;  /* 0x000000ff15195207 */ /* 0x000fe40001800000 */
[----:B------:R-:W-:Y:S02]  /*c080*/  @P5 SEL R24, R20, RZ, P3 ;  /* 0x000000ff14185207 */ /* 0x000fe40001800000 */
[----:B------:R-:W-:-:S04]  /*c090*/  ISETP.GE.AND P3, PT, R18, 0x80, PT ;  /* 0x000000801200780c */ /* 0x000fc80003f66270 */
[----:B------:R-:W-:-:S13]  /*c0a0*/  ISETP.LT.AND P4, PT, R0, 0x80, !P3 ;  /* 0x000000800000780c */ /* 0x000fda0005f81270 */
[----:B------:R-:W2:Y:S01]  /*c0b0*/  @P4 LDG.E.EF.128 R8, desc[UR10][R6.64] ;  /* 0x0000000a06084981 */ /* 0x000ea2000c0e1d00 */
[----:B------:R-:W0:Y:S01]  /*c0c0*/  S2R R28, SR_TID.X ;  /* 0x00000000001c7919 */ /* 0x000e220000002100 */
[----:B------:R-:W1:Y:S01]  /*c0d0*/  S2R R19, SR_TID.X ;  /* 0x0000000000137919 */ /* 0x000e620000002100 */
[----:B------:R-:W-:Y:S01]  /*c0e0*/  LOP3.LUT R30, R227, 0x40, RZ, 0xc0, !PT ;  /* 0x00000040e31e7812 */ /* 0x000fe200078ec0ff */
[----:B0-----:R-:W-:Y:S01]  /*c0f0*/  IMAD.SHL.U32 R28, R28, 0x4, RZ ;  /* 0x000000041c1c7824 */ /* 0x001fe200078e00ff */
[----:B-1----:R-:W-:-:S04]  /*c100*/  LOP3.LUT R19, R19, 0x40, RZ, 0xc0, !PT ;  /* 0x0000004013137812 */ /* 0x002fc800078ec0ff */
[----:B------:R-:W-:-:S05]  /*c110*/  LOP3.LUT R28, R28, 0xfc, RZ, 0xc0, !PT ;  /* 0x000000fc1c1c7812 */ /* 0x000fca00078ec0ff */
[----:B------:R-:W-:Y:S01]  /*c120*/  IMAD R19, R19, 0x4, R28 ;  /* 0x0000000413137824 */ /* 0x000fe200078e021c */
[----:B--2---:R-:W-:Y:S02]  /*c130*/  SEL R5, R8, RZ, P4 ;  /* 0x000000ff08057207 */ /* 0x004fe40002000000 */
[----:B------:R-:W-:Y:S02]  /*c140*/  SEL R8, R9, RZ, P4 ;  /* 0x000000ff09087207 */ /* 0x000fe40002000000 */
[----:B------:R-:W-:Y:S02]  /*c150*/  SEL R9, R10, RZ, P4 ;  /* 0x000000ff0a097207 */ /* 0x000fe40002000000 */
[----:B------:R-:W-:Y:S02]  /*c160*/  SEL R10, R11, RZ, P4 ;  /* 0x000000ff0b0a7207 */ /* 0x000fe40002000000 */
[----:B------:R-:W-:Y:S02]  /*c170*/  SEL R24, R5, R24, !P3 ;  /* 0x0000001805187207 */ /* 0x000fe40005800000 */
[----:B------:R-:W-:-:S02]  /*c180*/  SEL R25, R8, R25, !P3 ;  /* 0x0000001908197207 */ /* 0x000fc40005800000 */
[----:B------:R-:W-:Y:S02]  /*c190*/  SEL R26, R9, R26, !P3 ;  /* 0x0000001a091a7207 */ /* 0x000fe40005800000 */
[----:B------:R-:W-:Y:S02]  /*c1a0*/  SEL R27, R10, R27, !P3 ;  /* 0x0000001b0a1b7207 */ /* 0x000fe40005800000 */
[----:B------:R-:W-:Y:S02]  /*c1b0*/  ISETP.NE.U32.AND P3, PT, R4, RZ, PT ;  /* 0x000000ff0400720c */ /* 0x000fe40003f65070 */
[----:B------:R-:W-:Y:S02]  /*c1c0*/  IADD3 R4, P4, R4, 0x8, RZ ;  /* 0x0000000804047810 */ /* 0x000fe40007f9e0ff */
[----:B------:R-:W-:-:S03]  /*c1d0*/  ISETP.NE.AND.EX P3, PT, R52, RZ, PT, P3 ;  /* 0x000000ff3400720c */ /* 0x000fc60003f65330 */
[----:B------:R-:W-:-:S05]  /*c1e0*/  IMAD.X R52, RZ, RZ, R52, P4 ;  /* 0x000000ffff347224 */ /* 0x000fca00020e0634 */
[----:B------:R-:W-:Y:S04]  /*c1f0*/  STL [R1+0x28], R52 ;  /* 0x0000283401007387 */ /* 0x000fe80000100800 */
[----:B------:R0:W5:Y:S04]  /*c200*/  LDL R49, [R1+0x24] ;  /* 0x0000240001317983 */ /* 0x0001680000100800 */
        /* <DEDUP_REMOVED lines=8> */
[----:B------:R0:W5:Y:S01]  /*c290*/  LDL R40, [R1+0x98] ;  /* 0x0000980001287983 */ /* 0x0001620000100800 */
[----:B------:R-:W-:-:S05]  /*c2a0*/  IMAD.SHL.U32 R5, R19, 0x2, RZ ;  /* 0x0000000213057824 */ /* 0x000fca00078e00ff */
[----:B------:R-:W-:Y:S02]  /*c2b0*/  LOP3.LUT R6, R5, 0x3f0, RZ, 0xc0, !PT ;  /* 0x000003f005067812 */ /* 0x000fe400078ec0ff */
[----:B------:R-:W-:-:S03]  /*c2c0*/  LOP3.LUT R5, R226, 0xfc, RZ, 0xc0, !PT ;  /* 0x000000fce2057812 */ /* 0x000fc600078ec0ff */
[----:B------:R-:W-:Y:S02]  /*c2d0*/  VIADD R6, R6, UR5 ;  /* 0x0000000506067c36 */ /* 0x000fe40008000000 */
[----:B------:R-:W-:-:S04]  /*c2e0*/  IMAD R5, R30, 0x4, R5 ;  /* 0x000000041e057824 */ /* 0x000fc800078e0205 */
[----:B------:R-:W-:-:S06]  /*c2f0*/  IMAD R8, R5, 0x4, R6 ;  /* 0x0000000405087824 */ /* 0x000fcc00078e0206 */
[----:B------:R-:W1:Y:S01]  /*c300*/  LDS.128 R8, [R8] ;  /* 0x0000000008087984 */ /* 0x000e620000000c00 */
[----:B------:R-:W-:Y:S02]  /*c310*/  SEL R16, R15, RZ, !P6 ;  /* 0x000000ff0f107207 */ /* 0x000fe40007000000 */
[----:B------:R-:W-:Y:S02]  /*c320*/  SEL R7, R14, RZ, !P6 ;  /* 0x000000ff0e077207 */ /* 0x000fe40007000000 */
[----:B------:R-:W-:Y:S02]  /*c330*/  SEL R6, R13, RZ, !P6 ;  /* 0x000000ff0d067207 */ /* 0x000fe40007000000 */
[----:B------:R-:W-:Y:S01]  /*c340*/  SEL R5, R12, RZ, !P6 ;  /* 0x000000ff0c057207 */ /* 0x000fe20007000000 */
[----:B------:R-:W-:Y:S01]  /*c350*/  FADD R12, R16, R27 ;  /* 0x0000001b100c7221 */ /* 0x000fe20000000000 */
[----:B------:R-:W-:Y:S01]  /*c360*/  FADD R7, R7, R26 ;  /* 0x0000001a07077221 */ /* 0x000fe20000000000 */
[----:B------:R-:W-:-:S02]  /*c370*/  FADD R6, R6, R25 ;  /* 0x0000001906067221 */ /* 0x000fc40000000000 */
[----:B------:R-:W-:Y:S01]  /*c380*/  FADD R5, R5, R24 ;  /* 0x0000001805057221 */ /* 0x000fe20000000000 */
[----:B------:R-:W-:Y:S01]  /*c390*/  IMAD.MOV.U32 R19, RZ, RZ, 0x3f800000 ;  /* 0x3f800000ff137424 */ /* 0x000fe200078e00ff */
[----:B------:R-:W-:Y:S01]  /*c3a0*/  CS2R R16, SRZ ;  /* 0x0000000000107805 */ /* 0x000fe2000001ff00 */
[----:B------:R-:W-:Y:S02]  /*c3b0*/  IMAD.MOV.U32 R15, RZ, RZ, RZ ;  /* 0x000000ffff0f7224 */ /* 0x000fe400078e00ff */
[----:B------:R-:W-:Y:S02]  /*c3c0*/  IMAD.MOV.U32 R18, RZ, RZ, RZ ;  /* 0x000000ffff127224 */ /* 0x000fe400078e00ff */
[----:B------:R-:W-:Y:S02]  /*c3d0*/  IMAD.MOV.U32 R20, RZ, RZ, 0x3f800000 ;  /* 0x3f800000ff147424 */ /* 0x000fe400078e00ff */
[----:B------:R-:W-:Y:S02]  /*c3e0*/  IMAD.MOV.U32 R21, RZ, RZ, 0x3f800000 ;  /* 0x3f800000ff157424 */ /* 0x000fe400078e00ff */
[----:B------:R-:W-:-:S02]  /*c3f0*/  IMAD.MOV.U32 R22, RZ, RZ, 0x3f800000 ;  /* 0x3f800000ff167424 */ /* 0x000fc400078e00ff */
[----:B-1----:R-:W-:Y:S01]  /*c400*/  FADD R11, R11, R12 ;  /* 0x0000000c0b0b7221 */ /* 0x002fe20000000000 */
[----:B------:R-:W-:Y:S01]  /*c410*/  FADD R10, R10, R7 ;  /* 0x000000070a0a7221 */ /* 0x000fe20000000000 */
[----:B------:R-:W-:Y:S01]  /*c420*/  FADD R9, R9, R6 ;  /* 0x0000000609097221 */ /* 0x000fe20000000000 */
[----:B------:R-:W-:Y:S01]  /*c430*/  FADD R8, R8, R5 ;  /* 0x0000000508087221 */ /* 0x000fe20000000000 */
[----:B------:R-:W-:Y:S02]  /*c440*/  @!P6 IMAD.MOV.U32 R6, RZ, RZ, R54 ;  /* 0x000000ffff06e224 */ /* 0x000fe400078e0036 */
[----:B----4-:R-:W-:Y:S02]  /*c450*/  @!P6 IMAD.MOV.U32 R7, RZ, RZ, R53 ;  /* 0x000000ffff07e224 */ /* 0x010fe400078e0035 */
[----:B------:R-:W-:Y:S02]  /*c460*/  IMAD.MOV.U32 R5, RZ, RZ, R8 ;  /* 0x000000ffff057224 */ /* 0x000fe400078e0008 */
[----:B------:R-:W-:-:S02]  /*c470*/  IMAD.MOV.U32 R12, RZ, RZ, R9 ;  /* 0x000000ffff0c7224 */ /* 0x000fc400078e0009 */
[----:B------:R-:W-:Y:S02]  /*c480*/  IMAD.MOV.U32 R13, RZ, RZ, R10 ;  /* 0x000000ffff0d7224 */ /* 0x000fe400078e000a */
[----:B------:R-:W-:Y:S01]  /*c490*/  IMAD.MOV.U32 R14, RZ, RZ, R11 ;  /* 0x000000ffff0e7224 */ /* 0x000fe200078e000b */
[----:B0-----:R-:W-:Y:S06]  /*c4a0*/  @!P3 BRA `(.L_x_0) ;  /* 0x0000000000e0b947 */ /* 0x001fec0003800000 */
[----:B-----5:R-:W-:Y:S01]  /*c4b0*/  FADD R19, R45, 1 ;  /* 0x3f8000002d137421 */ /* 0x020fe20000000000 */
[----:B------:R-:W-:Y:S01]  /*c4c0*/  FADD R15, R8, -R44 ;  /* 0x8000002c080f7221 */ /* 0x000fe20000000000 */
[----:B------:R-:W-:Y:S01]  /*c4d0*/  FADD R20, R51, 1 ;  /* 0x3f80000033147421 */ /* 0x000fe20000000000 */
[----:B------:R-:W-:Y:S01]  /*c4e0*/  FADD R16, R9, -R49 ;  /* 0x8000003109107221 */ /* 0x000fe20000000000 */
[----:B------:R-:W-:Y:S01]  /*c4f0*/  FMUL R12, R19, 0.25 ;  /* 0x3e800000130c7820 */ /* 0x000fe20000400000 */
[----:B------:R-:W-:Y:S01]  /*c500*/  FMUL R14, R15, 0.25 ;  /* 0x3e8000000f0e7820 */ /* 0x000fe20000400000 */
[----:B------:R-:W-:Y:S01]  /*c510*/  FSETP.GT.AND P3, PT, |R19|, 8.50705917302346158658e+37, PT ;  /* 0x7e8000001300780b */ /* 0x000fe20003f64200 */
[----:B------:R-:W-:Y:S01]  /*c520*/  FMUL R5, R20, 0.25 ;  /* 0x3e80000014057820 */ /* 0x000fe20000400000 */
[----:B------:R-:W-:Y:S01]  /*c530*/  FMUL R13, R16, 0.25 ;  /* 0x3e800000100d7820 */ /* 0x000fe20000400000 */
[----:B------:R-:W-:Y:S01]  /*c540*/  FADD R21, R50, 1 ;  /* 0x3f80000032157421 */ /* 0x000fe20000000000 */
[----:B------:R-:W-:Y:S01]  /*c550*/  FSEL R23, R12, R19, P3 ;  /* 0x000000130c177208 */ /* 0x000fe20001800000 */
[----:B------:R-:W-:Y:S01]  /*c560*/  FADD R17, R10, -R43 ;  /* 0x8000002b0a117221 */ /* 0x000fe20000000000 */
[----:B------:R-:W-:Y:S01]  /*c570*/  FSEL R24, R14, R15, P3 ;  /* 0x0000000f0e187208 */ /* 0x000fe20001800000 */
[----:B------:R-:W-:Y:S01]  /*c580*/  FMUL R12, R21, 0.25 ;  /* 0x3e800000150c7820 */ /* 0x000fe20000400000 */
[----:B------:R-:W-:Y:S01]  /*c590*/  FSETP.GEU.AND P3, PT, |R19|, 1.175494350822287508e-38, PT ;  /* 0x008000001300780b */ /* 0x000fe20003f6e200 */
[----:B------:R-:W-:Y:S01]  /*c5a0*/  FMUL R14, R17, 0.25 ;  /* 0x3e800000110e7820 */ /* 0x000fe20000400000 */
[----:B------:R-:W-:Y:S01]  /*c5b0*/  FADD R22, R48, 1 ;  /* 0x3f80000030167421 */ /* 0x000fe20000000000 */
[----:B------:R-:W-:-:S10]  /*c5c0*/  FADD R18, R11, -R41 ;  /* 0x800000290b127221 */ /* 0x000fd40000000000 */
[----:B------:R-:W-:Y:S01]  /*c5d0*/  @!P3 FMUL R23, R23, 16777216 ;  /* 0x4b8000001717b820 */ /* 0x000fe20000400000 */
[----:B------:R-:W-:Y:S01]  /*c5e0*/  @!P3 FMUL R24, R24, 16777216 ;  /* 0x4b8000001818b820 */ /* 0x000fe20000400000 */
[----:B------:R-:W-:-:S04]  /*c5f0*/  FSETP.GT.AND P3, PT, |R20|, 8.50705917302346158658e+37, PT ;  /* 0x7e8000001400780b */ /* 0x000fc80003f64200 */
[----:B------:R-:W-:Y:S01]  /*c600*/  FSEL R25, R5, R20, P3 ;  /* 0x0000001405197208 */ /* 0x000fe20001800000 */
[----:B------:R-:W-:Y:S01]  /*c610*/  FMUL R5, R22, 0.25 ;  /* 0x3e80000016057820 */ /* 0x000fe20000400000 */
[----:B------:R-:W-:Y:S01]  /*c620*/  FSEL R27, R13, R16, P3 ;  /* 0x000000100d1b7208 */ /* 0x000fe20001800000 */
[----:B------:R-:W-:Y:S01]  /*c630*/  FMUL R13, R18, 0.25 ;  /* 0x3e800000120d7820 */ /* 0x000fe20000400000 */
[----:B------:R-:W-:-:S13]  /*c640*/  FSETP.GEU.AND P3, PT, |R20|, 1.175494350822287508e-38, PT ;  /* 0x008000001400780b */ /* 0x000fda0003f6e200 */
[----:B------:R-:W-:Y:S01]  /*c650*/  @!P3 FMUL R25, R25, 16777216 ;  /* 0x4b8000001919b820 */ /* 0x000fe20000400000 */
[----:B------:R-:W-:Y:S01]  /*c660*/  @!P3 FMUL R27, R27, 16777216 ;  /* 0x4b8000001b1bb820 */ /* 0x000fe20000400000 */
[----:B------:R-:W-:-:S04]  /*c670*/  FSETP.GT.AND P3, PT, |R21|, 8.50705917302346158658e+37, PT ;  /* 0x7e8000001500780b */ /* 0x000fc80003f64200 */
[----:B------:R-:W-:Y:S02]  /*c680*/  FSEL R26, R12, R21, P3 ;  /* 0x000000150c1a7208 */ /* 0x000fe40001800000 */
[----:B------:R-:W-:Y:S01]  /*c690*/  FSEL R28, R14, R17, P3 ;  /* 0x000000110e1c7208 */ /* 0x000fe20001800000 */
[----:B------:R-:W0:Y:S01]  /*c6a0*/  MUFU.RCP R12, R25 ;  /* 0x00000019000c7308 */ /* 0x000e220000001000 */
[----:B------:R-:W-:-:S13]  /*c6b0*/  FSETP.GEU.AND P3, PT, |R21|, 1.175494350822287508e-38, PT ;  /* 0x008000001500780b */ /* 0x000fda0003f6e200 */
[----:B------:R-:W-:Y:S01]  /*c6c0*/  @!P3 FMUL R26, R26, 16777216 ;  /* 0x4b8000001a1ab820 */ /* 0x000fe20000400000 */
[----:B------:R-:W-:Y:S01]  /*c6d0*/  @!P3 FMUL R28, R28, 16777216 ;  /* 0x4b8000001c1cb820 */ /* 0x000fe20000400000 */
[----:B------:R-:W-:Y:S01]  /*c6e0*/  FSETP.GT.AND P3, PT, |R22|, 8.50705917302346158658e+37, PT ;  /* 0x7e8000001600780b */ /* 0x000fe20003f64200 */
[----:B0-----:R-:W-:-:S03]  /*c6f0*/  FFMA R12, R12, R27, R49 ;  /* 0x0000001b0c0c7223 */ /* 0x001fc60000000031 */
[----:B------:R-:W-:Y:S01]  /*c700*/  FSEL R29, R5, R22, P3 ;  /* 0x00000016051d7208 */ /* 0x000fe20001800000 */
[----:B------:R-:W-:Y:S01]  /*c710*/  FADD R25, R9, -R12 ;  /* 0x8000000c09197221 */ /* 0x000fe20000000000 */
[----:B------:R-:W-:Y:S01]  /*c720*/  FSEL R31, R13, R18, P3 ;  /* 0x000000120d1f7208 */ /* 0x000fe20001800000 */
[----:B------:R-:W0:Y:S01]  /*c730*/  MUFU.RCP R5, R23 ;  /* 0x0000001700057308 */ /* 0x000e220000001000 */
[----:B------:R-:W-:Y:S01]  /*c740*/  FSETP.GEU.AND P3, PT, |R22|, 1.175494350822287508e-38, PT ;  /* 0x008000001600780b */ /* 0x000fe20003f6e200 */
[----:B------:R-:W-:-:S06]  /*c750*/  FFMA R16, R16, R25, R47 ;  /* 0x0000001910107223 */ /* 0x000fcc000000002f */
[----:B------:R1:W2:Y:S06]  /*c760*/  MUFU.RCP R13, R26 ;  /* 0x0000001a000d7308 */ /* 0x0002ac0000001000 */
[----:B------:R-:W-:Y:S01]  /*c770*/  @!P3 FMUL R29, R29, 16777216 ;  /* 0x4b8000001d1db820 */ /* 0x000fe20000400000 */
[----:B------:R-:W-:Y:S01]  /*c780*/  @!P3 FMUL R31, R31, 16777216 ;  /* 0x4b8000001f1fb820 */ /* 0x000fe20000400000 */
[----:B0-----:R-:W-:Y:S02]  /*c790*/  FFMA R5, R5, R24, R44 ;  /* 0x0000001805057223 */ /* 0x001fe4000000002c */
[----:B------:R-:W0:Y:S02]  /*c7a0*/  MUFU.RCP R14, R29 ;  /* 0x0000001d000e7308 */ /* 0x000e240000001000 */
[----:B-1----:R-:W-:Y:S01]  /*c7b0*/  FADD R26, R8, -R5 ;  /* 0x80000005081a7221 */ /* 0x002fe20000000000 */
[----:B--2---:R-:W-:-:S03]  /*c7c0*/  FFMA R13, R13, R28, R43 ;  /* 0x0000001c0d0d7223 */ /* 0x004fc6000000002b */
[----:B------:R-:W-:Y:S01]  /*c7d0*/  FFMA R15, R15, R26, R46 ;  /* 0x0000001a0f0f7223 */ /* 0x000fe2000000002e */
[----:B------:R-:W-:-:S04]  /*c7e0*/  FADD R24, R10, -R13 ;  /* 0x8000000d0a187221 */ /* 0x000fc80000000000 */
[----:B------:R-:W-:Y:S01]  /*c7f0*/  FFMA R17, R17, R24, R42 ;  /* 0x0000001811117223 */ /* 0x000fe2000000002a */
[----:B0-----:R-:W-:-:S04]  /*c800*/  FFMA R14, R14, R31, R41 ;  /* 0x0000001f0e0e7223 */ /* 0x001fc80000000029 */
[----:B------:R-:W-:-:S04]  /*c810*/  FADD R27, R11, -R14 ;  /* 0x8000000e0b1b7221 */ /* 0x000fc80000000000 */
[----:B------:R-:W-:-:S07]  /*c820*/  FFMA R18, R18, R27, R40 ;  /* 0x0000001b12127223 */ /* 0x000fce0000000028 */
.L_x_0:
[----:B------:R-:W-:Y:S01]  /*c830*/  IADD3 R54, P3, R54, 0x20, RZ ;  /* 0x0000002036367810 */ /* 0x000fe20007f7e0ff */
[----:B------:R0:W-:Y:S01]  /*c840*/  @!P6 STG.E.128 desc[UR10][R6.64], R8 ;  /* 0x000000080600e986 */ /* 0x0001e2000c101d0a */
[----:B-----5:R-:W-:Y:S01]  /*c850*/  FSEL R44, R5, R44, !P6 ;  /* 0x0000002c052c7208 */ /* 0x020fe20007000000 */
[----:B------:R-:W-:Y:S01]  /*c860*/  UIADD3 UR4, UR4, 0x1, URZ ;  /* 0x0000000104047890 */ /* 0x000fe2000fffe03f */
[----:B------:R-:W-:Y:S01]  /*c870*/  FSEL R49, R12, R49, !P6 ;  /* 0x000000310c317208 */ /* 0x000fe20007000000 */
[----:B------:R-:W-:Y:S01]  /*c880*/  IMAD.X R53, RZ, RZ, R53, P3 ;  /* 0x000000ffff357224 */ /* 0x000fe200018e0635 */
[----:B------:R-:W-:Y:S01]  /*c890*/  IADD3 R143, P3, R143, 0x20, RZ ;  /* 0x000000208f8f7810 */ /* 0x000fe20007f7e0ff */
[----:B------:R0:W-:Y:S01]  /*c8a0*/  STL [R1+0xac], R54 ;  /* 0x0000ac3601007387 */ /* 0x0001e20000100800 */
[----:B------:R-:W-:Y:S02]  /*c8b0*/  FSEL R43, R13, R43, !P6 ;  /* 0x0000002b0d2b7208 */ /* 0x000fe40007000000 */
[----:B------:R-:W-:Y:S01]  /*c8c0*/  FSEL R41, R14, R41, !P6 ;  /* 0x000000290e297208 */ /* 0x000fe20007000000 */
[----:B------:R0:W-:Y:S01]  /*c8d0*/  STL [R1+0x14], R44 ;  /* 0x0000142c01007387 */ /* 0x0001e20000100800 */
[----:B------:R-:W-:Y:S01]  /*c8e0*/  IMAD.X R133, RZ, RZ, R133, P3 ;  /* 0x000000ffff857224 */ /* 0x000fe200018e0685 */
[----:B------:R-:W-:-:S02]  /*c8f0*/  FSEL R46, R15, R46, !P6 ;  /* 0x0000002e0f2e7208 */ /* 0x000fc40007000000 */
[----:B------:R0:W-:Y:S01]  /*c900*/  STL [R1+0xa8], R53 ;  /* 0x0000a83501007387 */ /* 0x0001e20000100800 */
[----:B------:R-:W-:Y:S02]  /*c910*/  FSEL R47, R16, R47, !P6 ;  /* 0x0000002f102f7208 */ /* 0x000fe40007000000 */
[----:B------:R-:W-:Y:S01]  /*c920*/  FSEL R42, R17, R42, !P6 ;  /* 0x0000002a112a7208 */ /* 0x000fe20007000000 */
[----:B------:R0:W-:Y:S01]  /*c930*/  STL [R1+0x94], R143 ;  /* 0x0000948f01007387 */ /* 0x0001e20000100800 */
[----:B------:R-:W-:Y:S02]  /*c940*/  FSEL R40, R18, R40, !P6 ;  /* 0x0000002812287208 */ /* 0x000fe40007000000 */
[----:B------:R-:W-:Y:S01]  /*c950*/  FSEL R45, R19, R45, !P6 ;  /* 0x0000002d132d7208 */ /* 0x000fe20007000000 */
[----:B------:R0:W-:Y:S01]  /*c960*/  STL [R1+0x24], R49 ;  /* 0x0000243101007387 */ /* 0x0001e20000100800 */
[----:B------:R-:W-:Y:S02]  /*c970*/  FSEL R51, R20, R51, !P6 ;  /* 0x0000003314337208 */ /* 0x000fe40007000000 */
[----:B------:R-:W-:Y:S01]  /*c980*/  FSEL R50, R21, R50, !P6 ;  /* 0x0000003215327208 */ /* 0x000fe20007000000 */
[----:B------:R0:W-:Y:S01]  /*c990*/  STL [R1+0x20], R43 ;  /* 0x0000202b01007387 */ /* 0x0001e20000100800 */
[----:B------:R-:W-:-:S02]  /*c9a0*/  FSEL R48, R22, R48, !P6 ;  /* 0x0000003016307208 */ /* 0x000fc40007000000 */
[----:B------:R-:W-:Y:S01]  /*c9b0*/  ISETP.GE.U32.AND P3, PT, R4, 0x200, PT ;  /* 0x000002000400780c */ /* 0x000fe20003f66070 */
[----:B------:R0:W-:Y:S03]  /*c9c0*/  STL [R1+0x90], R133 ;  /* 0x0000908501007387 */ /* 0x0001e60000100800 */
[----:B------:R-:W-:Y:S01]  /*c9d0*/  ISETP.GE.U32.AND.EX P3, PT, R52, RZ, PT, P3 ;  /* 0x000000ff3400720c */ /* 0x000fe20003f66130 */
[----:B------:R0:W-:Y:S04]  /*c9e0*/  STL [R1+0x1c], R41 ;  /* 0x00001c2901007387 */ /* 0x0001e80000100800 */
[----:B------:R0:W-:Y:S04]  /*c9f0*/  STL [R1+0xa4], R46 ;  /* 0x0000a42e01007387 */ /* 0x0001e80000100800 */
[----:B------:R0:W-:Y:S04]  /*ca00*/  STL [R1+0xa0], R47 ;  /* 0x0000a02f01007387 */ /* 0x0001e80000100800 */
[----:B------:R0:W-:Y:S04]  /*ca10*/  STL [R1+0x9c], R42 ;  /* 0x00009c2a01007387 */ /* 0x0001e80000100800 */
[----:B------:R0:W-:Y:S04]  /*ca20*/  STL [R1+0x98], R40 ;  /* 0x0000982801007387 */ /* 0x0001e80000100800 */
[----:B------:R0:W-:Y:S04]  /*ca30*/  STL [R1+0x8c], R45 ;  /* 0x00008c2d01007387 */ /* 0x0001e80000100800 */
[----:B------:R0:W-:Y:S04]  /*ca40*/  STL [R1+0x88], R51 ;  /* 0x0000883301007387 */ /* 0x0001e80000100800 */
[----:B------:R0:W-:Y:S04]  /*ca50*/  STL [R1+0x84], R50 ;  /* 0x0000843201007387 */ /* 0x0001e80000100800 */
[----:B------:R0:W-:Y:S01]  /*ca60*/  STL [R1+0x80], R48 ;  /* 0x0000803001007387 */ /* 0x0001e20000100800 */
[----:B------:R-:W-:Y:S05]  /*ca70*/  @!P3 BRA `(.L_x_1) ;  /* 0xffffff3800c4b947 */ /* 0x000fea000383ffff */
[----:B------:R-:W-:Y:S01]  /*ca80*/  FADD R3, R45, R51 ;  /* 0x000000332d037221 */ /* 0x000fe20000000000 */
[----:B------:R-:W-:Y:S01]  /*ca90*/  FMUL R4, R51, 0.25 ;  /* 0x3e80000033047820 */ /* 0x000fe20000400000 */
[----:B------:R-:W-:Y:S01]  /*caa0*/  BAR.SYNC.DEFER_BLOCKING 0x0 ;  /* 0x0000000000007b1d */ /* 0x000fe20000010000 */
[----:B------:R-:W-:Y:S01]  /*cab0*/  ISETP.EQ.AND P1, PT, R30, RZ, !P1 ;  /* 0x000000ff1e00720c */ /* 0x000fe20004f22270 */
[----:B0-----:R-:W-:Y:S01]  /*cac0*/  FADD R7, R50, R3 ;  /* 0x0000000332077221 */ /* 0x001fe20000000000 */
[C---:B------:R-:W-:Y:S01]  /*cad0*/  FSETP.GEU.AND P5, PT, |R3|.reuse, 1.175494350822287508e-38, PT ;  /* 0x008000000300780b */ /* 0x040fe20003fae200 */
[C---:B------:R-:W-:Y:S01]  /*cae0*/  FMUL R0, R3.reuse, 0.25 ;  /* 0x3e80000003007820 */ /* 0x040fe20000400000 */
[----:B------:R-:W-:Y:S01]  /*caf0*/  FSETP.GT.AND P3, PT, |R3|, 8.50705917302346158658e+37, PT ;  /* 0x7e8000000300780b */ /* 0x000fe20003f64200 */
[C---:B------:R-:W-:Y:S01]  /*cb00*/  FMUL R6, R7.reuse, 0.25 ;  /* 0x3e80000007067820 */ /* 0x040fe20000400000 */
[----:B------:R-:W-:Y:S01]  /*cb10*/  FSETP.GEU.AND P0, PT, |R7|, 1.175494350822287508e-38, PT ;  /* 0x008000000700780b */ /* 0x000fe20003f0e200 */
[----:B------:R-:W-:Y:S01]  /*cb20*/  FADD R10, R48, R7 ;  /* 0x00000007300a7221 */ /* 0x000fe20000000000 */
[----:B------:R-:W-:-:S02]  /*cb30*/  FSEL R0, R0, R3, P3 ;  /* 0x0000000300007208 */ /* 0x000fc40001800000 */
[----:B------:R-:W-:Y:S01]  /*cb40*/  FSETP.GT.AND P4, PT, |R7|, 8.50705917302346158658e+37, PT ;  /* 0x7e8000000700780b */ /* 0x000fe20003f84200 */
[C---:B------:R-:W-:Y:S01]  /*cb50*/  FMUL R9, R10.reuse, 0.25 ;  /* 0x3e8000000a097820 */ /* 0x040fe20000400000 */
[----:B------:R-:W-:Y:S01]  /*cb60*/  FSETP.GEU.AND P2, PT, |R10|, 1.175494350822287508e-38, PT ;  /* 0x008000000a00780b */ /* 0x000fe20003f4e200 */
[----:B------:R-:W0:Y:S01]  /*cb70*/  SHFL.BFLY PT, R13, R10, 0x1, 0x1f ;  /* 0x0c201f000a0d7f89 */ /* 0x000e2200000e0000 */
[----:B------:R-:W-:Y:S01]  /*cb80*/  FSEL R8, R6, R7, P4 ;  /* 0x0000000706087208 */ /* 0x000fe20002000000 */
[----:B------:R-:W-:Y:S01]  /*cb90*/  @!P5 FMUL R0, R0, 16777216 ;  /* 0x4b8000000000d820 */ /* 0x000fe20000400000 */
[----:B------:R-:W-:Y:S01]  /*cba0*/  FSEL R5, R4, R51, P3 ;  /* 0x0000003304057208 */ /* 0x000fe20001800000 */
[----:B------:R-:W-:Y:S01]  /*cbb0*/  FMUL R4, R50, 0.25 ;  /* 0x3e80000032047820 */ /* 0x000fe20000400000 */
[----:B------:R-:W-:Y:S01]  /*cbc0*/  FSETP.GT.AND P3, PT, |R10|, 8.50705917302346158658e+37, PT ;  /* 0x7e8000000a00780b */ /* 0x000fe20003f64200 */
[----:B------:R-:W-:Y:S02]  /*cbd0*/  @!P0 FMUL R8, R8, 16777216 ;  /* 0x4b80000008088820 */ /* 0x000fe40000400000 */
[----:B------:R-:W1:Y:S01]  /*cbe0*/  MUFU.RCP R0, R0 ;  /* 0x0000000000007308 */ /* 0x000e620000001000 */
[----:B------:R-:W-:Y:S01]  /*cbf0*/  FSEL R11, R9, R10, P3 ;  /* 0x0000000a090b7208 */ /* 0x000fe20001800000 */
[----:B------:R-:W-:Y:S01]  /*cc00*/  @!P5 FMUL R5, R5, 16777216 ;  /* 0x4b8000000505d820 */ /* 0x000fe20000400000 */
[----:B------:R-:W-:Y:S01]  /*cc10*/  FSEL R9, R4, R50, P4 ;  /* 0x0000003204097208 */ /* 0x000fe20002000000 */
[----:B------:R-:W-:Y:S01]  /*cc20*/  FMUL R4, R48, 0.25 ;  /* 0x3e80000030047820 */ /* 0x000fe20000400000 */
[----:B------:R-:W-:Y:S01]  /*cc30*/  FSETP.NEU.AND P4, PT, R3, RZ, PT ;  /* 0x000000ff0300720b */ /* 0x000fe20003f8d000 */
[----:B------:R-:W-:-:S02]  /*cc40*/  @!P2 FMUL R11, R11, 16777216 ;  /* 0x4b8000000b0ba820 */ /* 0x000fc40000400000 */
[----:B------:R-:W2:Y:S01]  /*cc50*/  MUFU.RCP R8, R8 ;  /* 0x0000000800087308 */ /* 0x000ea20000001000 */
[----:B------:R-:W-:Y:S01]  /*cc60*/  @!P0 FMUL R9, R9, 16777216 ;  /* 0x4b80000009098820 */ /* 0x000fe20000400000 */
[----:B------:R-:W-:Y:S02]  /*cc70*/  FSETP.NEU.AND P0, PT, R7, RZ, PT ;  /* 0x000000ff0700720b */ /* 0x000fe40003f0d000 */
[----:B------:R-:W-:Y:S01]  /*cc80*/  FSEL R12, R4, R48, P3 ;  /* 0x00000030040c7208 */ /* 0x000fe20001800000 */
[----:B------:R-:W-:Y:S01]  /*cc90*/  FADD R4, R46, R47 ;  /* 0x0000002f2e047221 */ /* 0x000fe20000000000 */
[----:B-1----:R-:W-:Y:S01]  /*cca0*/  FMUL R5, R0, R5 ;  /* 0x0000000500057220 */ /* 0x002fe20000400000 */
[----:B------:R-:W-:Y:S01]  /*ccb0*/  FADD R0, -R44, R49 ;  /* 0x000000312c007221 */ /* 0x000fe20000000100 */
[----:B------:R-:W1:Y:S01]  /*ccc0*/  MUFU.RCP R11, R11 ;  /* 0x0000000b000b7308 */ /* 0x000e620000001000 */
[----:B0-----:R-:W-:Y:S01]  /*ccd0*/  FADD R14, R10, R13 ;  /* 0x0000000d0a0e7221 */ /* 0x001fe20000000000 */
[----:B------:R-:W-:Y:S01]  /*cce0*/  @!P2 FMUL R12, R12, 16777216 ;  /* 0x4b8000000c0ca820 */ /* 0x000fe20000400000 */
[----:B------:R-:W-:Y:S01]  /*ccf0*/  FMUL R6, R0, R0 ;  /* 0x0000000000067220 */ /* 0x000fe20000400000 */
[----:B------:R-:W-:Y:S01]  /*cd00*/  FSEL R5, R5, RZ, P4 ;  /* 0x000000ff05057208 */ /* 0x000fe20002000000 */
[----:B--2---:R-:W-:-:S02]  /*cd10*/  FMUL R8, R8, R9 ;  /* 0x0000000908087220 */ /* 0x004fc40000400000 */
[----:B------:R-:W-:Y:S01]  /*cd20*/  FMUL R6, R45, R6 ;  /* 0x000000062d067220 */ /* 0x000fe20000400000 */
[----:B------:R-:W-:Y:S01]  /*cd30*/  FSETP.GEU.AND P3, PT, |R14|, 1.175494350822287508e-38, PT ;  /* 0x008000000e00780b */ /* 0x000fe20003f6e200 */
[----:B------:R-:W-:Y:S01]  /*cd40*/  FFMA R0, R0, R5, R44 ;  /* 0x0000000500007223 */ /* 0x000fe2000000002c */
[----:B------:R-:W-:Y:S01]  /*cd50*/  FSETP.NEU.AND P2, PT, R10, RZ, PT ;  /* 0x000000ff0a00720b */ /* 0x000fe20003f4d000 */
[----:B------:R-:W-:Y:S01]  /*cd60*/  FFMA R4, R5, R6, R4 ;  /* 0x0000000605047223 */ /* 0x000fe20000000004 */
[----:B------:R-:W-:Y:S01]  /*cd70*/  FSEL R8, R8, RZ, P0 ;  /* 0x000000ff08087208 */ /* 0x000fe20000000000 */
[----:B------:R-:W-:Y:S01]  /*cd80*/  FADD R5, R43, -R0 ;  /* 0x800000002b057221 */ /* 0x000fe20000000000 */
[----:B------:R-:W-:Y:S01]  /*cd90*/  FSETP.GT.AND P0, PT, |R14|, 8.50705917302346158658e+37, PT ;  /* 0x7e8000000e00780b */ /* 0x000fe20003f04200 */
[----:B-1----:R-:W-:Y:S01]  /*cda0*/  FMUL R11, R11, R12 ;  /* 0x0000000c0b0b7220 */ /* 0x002fe20000400000 */
[----:B------:R-:W-:Y:S01]  /*cdb0*/  FADD R9, R42, R4 ;  /* 0x000000042a097221 */ /* 0x000fe20000000000 */
[C---:B------:R-:W-:Y:S01]  /*cdc0*/  FMUL R4, R5.reuse, R5 ;  /* 0x0000000505047220 */ /* 0x040fe20000400000 */
[----:B------:R-:W-:-:S02]  /*cdd0*/  FFMA R0, R5, R8, R0 ;  /* 0x0000000805007223 */ /* 0x000fc40000000000 */
[----:B------:R-:W-:Y:S01]  /*cde0*/  FSEL R11, R11, RZ, P2 ;  /* 0x000000ff0b0b7208 */ /* 0x000fe20001000000 */
[----:B------:R-:W-:Y:S01]  /*cdf0*/  FMUL R4, R3, R4 ;  /* 0x0000000403047220 */ /* 0x000fe20000400000 */
[--C-:B------:R-:W-:Y:S01]  /*ce00*/  FADD R3, R41, -R0.reuse ;  /* 0x8000000029037221 */ /* 0x100fe20000000000 */
[----:B------:R-:W-:Y:S02]  /*ce10*/  FSETP.NEU.AND P2, PT, R14, RZ, PT ;  /* 0x000000ff0e00720b */ /* 0x000fe40003f4d000 */
[----:B------:R-:W-:Y:S01]  /*ce20*/  FFMA R4, R8, R4, R9 ;  /* 0x0000000408047223 */ /* 0x000fe20000000009 */
[C---:B------:R-:W-:Y:S01]  /*ce30*/  FFMA R0, R3.reuse, R11, R0 ;  /* 0x0000000b03007223 */ /* 0x040fe20000000000 */
[----:B------:R-:W-:Y:S01]  /*ce40*/  @P0 FMUL R14, R14, 0.25 ;  /* 0x3e8000000e0e0820 */ /* 0x000fe20000400000 */
[----:B------:R-:W-:Y:S01]  /*ce50*/  FMUL R6, R3, R3 ;  /* 0x0000000303067220 */ /* 0x000fe20000400000 */
[----:B------:R-:W-:Y:S01]  /*ce60*/  @P0 FMUL R13, R13, 0.25 ;  /* 0x3e8000000d0d0820 */ /* 0x000fe20000400000 */
[----:B------:R-:W-:Y:S01]  /*ce70*/  FADD R4, R40, R4 ;  /* 0x0000000428047221 */ /* 0x000fe20000000000 */
[----:B------:R-:W-:Y:S01]  /*ce80*/  @!P3 FMUL R14, R14, 16777216 ;  /* 0x4b8000000e0eb820 */ /* 0x000fe20000400000 */
[----:B------:R-:W0:Y:S01]  /*ce90*/  SHFL.BFLY PT, R3, R0, 0x1, 0x1f ;  /* 0x0c201f0000037f89 */ /* 0x000e2200000e0000 */
[----:B------:R-:W-:Y:S01]  /*cea0*/  @!P3 FMUL R13, R13, 16777216 ;  /* 0x4b8000000d0db820 */ /* 0x000fe20000400000 */
[----:B------:R-:W-:Y:S01]  /*ceb0*/  FMUL R6, R7, R6 ;  /* 0x0000000607067220 */ /* 0x000fe20000400000 */
[----:B------:R-:W-:-:S02]  /*cec0*/  SHF.R.U32.HI R9, RZ, 0x1, R227 ;  /* 0x00000001ff097819 */ /* 0x000fc400000116e3 */
[----:B------:R-:W1:Y:S01]  /*ced0*/  MUFU.RCP R14, R14 ;  /* 0x0000000e000e7308 */ /* 0x000e620000001000 */
[----:B------:R-:W-:Y:S01]  /*cee0*/  FFMA R4, R11, R6, R4 ;  /* 0x000000060b047223 */ /* 0x000fe20000000004 */
[----:B------:R-:W-:Y:S02]  /*cef0*/  SGXT.U32 R9, R9, 0x6 ;  /* 0x000000060909781a */ /* 0x000fe40000000000 */
[----:B------:R-:W-:Y:S02]  /*cf00*/  LOP3.LUT R227, R227, 0x3f, RZ, 0xc0, !PT ;  /* 0x0000003fe3e37812 */ /* 0x000fe400078ec0ff */
[----:B------:R-:W-:Y:S01]  /*cf10*/  LEA R9, R9, UR5, 0x2 ;  /* 0x0000000509097c11 */ /* 0x000fe2000f8e10ff */
[----:B------:R-:W2:Y:S01]  /*cf20*/  SHFL.BFLY PT, R5, R4, 0x1, 0x1f ;  /* 0x0c201f0004057f89 */ /* 0x000ea200000e0000 */
[----:B-1----:R-:W-:Y:S01]  /*cf30*/  FMUL R13, R14, R13 ;  /* 0x0000000d0e0d7220 */ /* 0x002fe20000400000 */
[----:B0-----:R-:W-:-:S04]  /*cf40*/  FADD R3, -R0, R3 ;  /* 0x0000000300037221 */ /* 0x001fc80000000100 */
[----:B------:R-:W-:-:S05]  /*cf50*/  FSEL R13, R13, RZ, P2 ;  /* 0x000000ff0d0d7208 */ /* 0x000fca0001000000 */
[C---:B------:R-:W-:Y:S01]  /*cf60*/  FFMA R6, R3.reuse, R13, R0 ;  /* 0x0000000d03067223 */ /* 0x040fe20000000000 */
[----:B------:R-:W-:-:S04]  /*cf70*/  FMUL R3, R3, R3 ;  /* 0x0000000303037220 */ /* 0x000fc80000400000 */
[----:B------:R0:W-:Y:S01]  /*cf80*/  STS [R9], R6 ;  /* 0x0000000609007388 */ /* 0x0001e20000000800 */
[----:B------:R-:W-:Y:S01]  /*cf90*/  FMUL R3, R10, R3 ;  /* 0x000000030a037220 */ /* 0x000fe20000400000 */
[----:B--2---:R-:W-:Y:S01]  /*cfa0*/  FADD R0, R4, R5 ;  /* 0x0000000504007221 */ /* 0x004fe20000000000 */
[----:B------:R-:W-:Y:S01]  /*cfb0*/  LEA R10, R227, UR5, 0x2 ;  /* 0x00000005e30a7c11 */ /* 0x000fe2000f8e10ff */
[----:B------:R-:W-:Y:S02]  /*cfc0*/  BAR.SYNC.DEFER_BLOCKING 0x0 ;  /* 0x0000000000007b1d */ /* 0x000fe40000010000 */
[----:B------:R-:W-:Y:S01]  /*cfd0*/  FFMA R0, R13, R3, R0 ;  /* 0x000000030d007223 */ /* 0x000fe20000000000 */
[----:B------:R-:W-:-:S05]  /*cfe0*/  IMAD.MOV.U32 R13, RZ, RZ, 0x3b000000 ;  /* 0x3b000000ff0d7424 */ /* 0x000fca00078e00ff */
[----:B------:R-:W1:Y:S08]  /*cff0*/  LDC.64 R4, c[0x0][0x298] ;  /* 0x0000a600ff047b82 */ /* 0x000e700000000a00 */
[----:B0-----:R-:W0:Y:S01]  /*d000*/  LDC.64 R6, c[0x0][0x2a0] ;  /* 0x0000a800ff067b82 */ /* 0x001e220000000a00 */
[----:B------:R-:W2:Y:S07]  /*d010*/  LDS R3, [R10] ;  /* 0x000000000a037984 */ /* 0x000eae0000000800 */
[----:B------:R-:W-:Y:S01]  /*d020*/  BAR.SYNC.DEFER_BLOCKING 0x0 ;  /* 0x0000000000007b1d */ /* 0x000fe20000010000 */
[----:B-1----:R-:W-:-:S04]  /*d030*/  IMAD.WIDE R4, R2, 0x4, R4 ;  /* 0x0000000402047825 */ /* 0x002fc800078e0204 */
[----:B0-----:R-:W-:Y:S01]  /*d040*/  IMAD.WIDE R6, R2, 0x4, R6 ;  /* 0x0000000402067825 */ /* 0x001fe200078e0206 */
[----:B------:R-:W-:Y:S02]  /*d050*/  STS [R9], R0 ;  /* 0x0000000009007388 */ /* 0x000fe40000000800 */
[----:B------:R-:W-:Y:S06]  /*d060*/  BAR.SYNC.DEFER_BLOCKING 0x0 ;  /* 0x0000000000007b1d */ /* 0x000fec0000010000 */
[----:B------:R-:W0:Y:S02]  /*d070*/  LDS R11, [R10] ;  /* 0x000000000a0b7984 */ /* 0x000e240000000800 */
[----:B------:R-:W-:Y:S06]  /*d080*/  BAR.SYNC.DEFER_BLOCKING 0x0 ;  /* 0x0000000000007b1d */ /* 0x000fec0000010000 */
[----:B------:R-:W-:Y:S02]  /*d090*/  STS [R9], R0 ;  /* 0x0000000009007388 */ /* 0x000fe40000000800 */
[----:B------:R-:W-:Y:S06]  /*d0a0*/  BAR.SYNC.DEFER_BLOCKING 0x0 ;  /* 0x0000000000007b1d */ /* 0x000fec0000010000 */
[----:B------:R-:W1:Y:S04]  /*d0b0*/  LDS R8, [R10] ;  /* 0x000000000a087984 */ /* 0x000e680000000800 */
[----:B--2---:R2:W-:Y:S04]  /*d0c0*/  @P1 STG.E desc[UR10][R4.64], R3 ;  /* 0x0000000304001986 */ /* 0x0045e8000c10190a */
[----:B0-----:R2:W-:Y:S01]  /*d0d0*/  @P1 STG.E desc[UR10][R6.64], R11 ;  /* 0x0000000b06001986 */ /* 0x0015e2000c10190a */
[----:B-1----:R-:W-:-:S02]  /*d0e0*/  FFMA R12, R8, R13, 9.9999997473787516356e-06 ;  /* 0x3727c5ac080c7423 */ /* 0x002fc4000000000d */
[----:B------:R-:W0:Y:S01]  /*d0f0*/  LDC.64 R8, c[0x0][0x2a8] ;  /* 0x0000aa00ff087b82 */ /* 0x000e220000000a00 */
[----:B--2---:R-:W-:Y:S05]  /*d100*/  @!P1 EXIT ;  /* 0x000000000000994d */ /* 0x004fea0003800000 */
[----:B------:R-:W1:Y:S01]  /*d110*/  MUFU.RSQ R5, R12 ;  /* 0x0000000c00057308 */ /* 0x000e620000001400 */
[----:B0-----:R-:W-:-:S05]  /*d120*/  IMAD.WIDE R2, R2, 0x4, R8 ;  /* 0x0000000402027825 */ /* 0x001fca00078e0208 */
[----:B-1----:R-:W-:Y:S01]  /*d130*/  STG.E desc[UR10][R2.64], R5 ;  /* 0x0000000502007986 */ /* 0x002fe2000c10190a */
[----:B------:R-:W-:Y:S05]  /*d140*/  EXIT ;  /* 0x000000000000794d */ /* 0x000fea0003800000 */
.L_x_2:
[----:B------:R-:W-:-:S00]  /*d150*/  BRA `(.L_x_2) ;  /* 0xfffffffc00fc7947 */ /* 0x000fc0000383ffff */
[----:B------:R-:W-:-:S00]  /*d160*/  NOP ;  /* 0x0000000000007918 */ /* 0x000fc00000000000 */
        /* <DEDUP_REMOVED lines=9> */
.L_x_3:


//--------------------- .nv.global.init           --------------------------
	.section	.nv.global.init,"aw",@progbits
.nv.global.init:
	.type		_$_str,@object
	.size		_$_str,(.L_0 - _$_str)
_$_str:
        /*0000*/ 	.byte	0x5f, 0x5f, 0x43, 0x55, 0x44, 0x41, 0x5f, 0x46, 0x54, 0x5a, 0x00
.L_0:


//--------------------- .nv.shared.triton_red_fused__to_copy__unsafe_index_add_arange_cat_clamp_floor_mul_native_group_norm_rsub_sub_37 --------------------------
	.section	.nv.shared.triton_red_fused__to_copy__unsafe_index_add_arange_cat_clamp_floor_mul_native_group_norm_rsub_sub_37,"aw",@nobits
	.sectionflags	@""
	.align	16
	.zero		1024


//--------------------- .nv.constant0.triton_red_fused__to_copy__unsafe_index_add_arange_cat_clamp_floor_mul_native_group_norm_rsub_sub_37 --------------------------
	.section	.nv.constant0.triton_red_fused__to_copy__unsafe_index_add_arange_cat_clamp_floor_mul_native_group_norm_rsub_sub_37,"a",@progbits
	.sectionflags	@""
	.align	4
.nv.constant0.triton_red_fused__to_copy__unsafe_index_add_arange_cat_clamp_floor_mul_native_group_norm_rsub_sub_37:
	.zero		696
